//
// Generated by NVIDIA NVVM Compiler
//
// Compiler Build ID: CL-36424714
// Cuda compilation tools, release 13.0, V13.0.88
// Based on NVVM 20.0.0
//

.version 9.0
.target sm_100
.address_size 64

	// .globl	_Z17init_curand_stateP17curandStateXORWOW
.global .align 4 .b8 precalc_xorwow_matrix[102400];
.global .align 4 .b8 precalc_xorwow_offset_matrix[102400];
.global .align 4 .b8 mrg32k3aM1[2304];
.global .align 4 .b8 mrg32k3aM2[2304];
.global .align 4 .b8 mrg32k3aM1SubSeq[2016];
.global .align 4 .b8 mrg32k3aM2SubSeq[2016];
.global .align 4 .b8 mrg32k3aM1Seq[2304];
.global .align 4 .b8 mrg32k3aM2Seq[2304];
.const .align 8 .b8 __cr_lgamma_table[72];

.visible .entry _Z17init_curand_stateP17curandStateXORWOW(
	.param .u64 .ptr .align 1 _Z17init_curand_stateP17curandStateXORWOW_param_0
)
{
	.reg .pred 	%p<24>;
	.reg .b32 	%r<406>;
	.reg .b64 	%rd<18>;

	ld.param.u64 	%rd8, [_Z17init_curand_stateP17curandStateXORWOW_param_0];
	cvta.to.global.u64 	%rd9, %rd8;
	mov.u32 	%r182, %ntid.x;
	mov.u32 	%r183, %ctaid.x;
	mov.u32 	%r184, %tid.x;
	mad.lo.s32 	%r185, %r182, %r183, %r184;
	cvt.s64.s32 	%rd17, %r185;
	mul.wide.s32 	%rd10, %r185, 48;
	add.s64 	%rd2, %rd9, %rd10;
	mov.b32 	%r186, 1478573778;
	mov.b32 	%r187, 716983765;
	st.global.v2.u32 	[%rd2], {%r187, %r186};
	mov.b32 	%r188, -123459836;
	mov.b32 	%r189, 1163863128;
	st.global.v2.u32 	[%rd2+8], {%r189, %r188};
	mov.b32 	%r190, 1360900310;
	mov.b32 	%r191, -589760388;
	st.global.v2.u32 	[%rd2+16], {%r191, %r190};
	setp.eq.s32 	%p1, %r185, 0;
	@%p1 bra 	$L__BB0_42;
	mov.b32 	%r312, 0;
	mov.u64 	%rd12, precalc_xorwow_matrix;
$L__BB0_2:
	and.b64  	%rd4, %rd17, 3;
	setp.eq.s64 	%p2, %rd4, 0;
	@%p2 bra 	$L__BB0_41;
	mul.wide.u32 	%rd11, %r312, 3200;
	add.s64 	%rd5, %rd12, %rd11;
	cvt.u32.u64 	%r2, %rd4;
	mov.b32 	%r313, 0;
$L__BB0_4:
	mov.b32 	%r326, 0;
	mov.u32 	%r327, %r326;
	mov.u32 	%r328, %r326;
	mov.u32 	%r329, %r326;
	mov.u32 	%r330, %r326;
	mov.u32 	%r319, %r326;
$L__BB0_5:
	mul.wide.u32 	%rd13, %r319, 4;
	add.s64 	%rd14, %rd2, %rd13;
	ld.global.u32 	%r10, [%rd14+4];
	shl.b32 	%r11, %r319, 5;
	mov.b32 	%r325, 0;
$L__BB0_6:
	.pragma "nounroll";
	shr.u32 	%r196, %r10, %r325;
	and.b32  	%r197, %r196, 1;
	setp.eq.b32 	%p3, %r197, 1;
	not.pred 	%p4, %p3;
	add.s32 	%r198, %r11, %r325;
	mul.lo.s32 	%r199, %r198, 5;
	mul.wide.u32 	%rd15, %r199, 4;
	add.s64 	%rd6, %rd5, %rd15;
	@%p4 bra 	$L__BB0_8;
	ld.global.u32 	%r200, [%rd6];
	xor.b32  	%r330, %r330, %r200;
	ld.global.u32 	%r201, [%rd6+4];
	xor.b32  	%r329, %r329, %r201;
	ld.global.u32 	%r202, [%rd6+8];
	xor.b32  	%r328, %r328, %r202;
	ld.global.u32 	%r203, [%rd6+12];
	xor.b32  	%r327, %r327, %r203;
	ld.global.u32 	%r204, [%rd6+16];
	xor.b32  	%r326, %r326, %r204;
$L__BB0_8:
	and.b32  	%r206, %r196, 2;
	setp.eq.s32 	%p5, %r206, 0;
	@%p5 bra 	$L__BB0_10;
	ld.global.u32 	%r207, [%rd6+20];
	xor.b32  	%r330, %r330, %r207;
	ld.global.u32 	%r208, [%rd6+24];
	xor.b32  	%r329, %r329, %r208;
	ld.global.u32 	%r209, [%rd6+28];
	xor.b32  	%r328, %r328, %r209;
	ld.global.u32 	%r210, [%rd6+32];
	xor.b32  	%r327, %r327, %r210;
	ld.global.u32 	%r211, [%rd6+36];
	xor.b32  	%r326, %r326, %r211;
$L__BB0_10:
	and.b32  	%r213, %r196, 4;
	setp.eq.s32 	%p6, %r213, 0;
	@%p6 bra 	$L__BB0_12;
	ld.global.u32 	%r214, [%rd6+40];
	xor.b32  	%r330, %r330, %r214;
	ld.global.u32 	%r215, [%rd6+44];
	xor.b32  	%r329, %r329, %r215;
	ld.global.u32 	%r216, [%rd6+48];
	xor.b32  	%r328, %r328, %r216;
	ld.global.u32 	%r217, [%rd6+52];
	xor.b32  	%r327, %r327, %r217;
	ld.global.u32 	%r218, [%rd6+56];
	xor.b32  	%r326, %r326, %r218;
$L__BB0_12:
	and.b32  	%r220, %r196, 8;
	setp.eq.s32 	%p7, %r220, 0;
	@%p7 bra 	$L__BB0_14;
	ld.global.u32 	%r221, [%rd6+60];
	xor.b32  	%r330, %r330, %r221;
	ld.global.u32 	%r222, [%rd6+64];
	xor.b32  	%r329, %r329, %r222;
	ld.global.u32 	%r223, [%rd6+68];
	xor.b32  	%r328, %r328, %r223;
	ld.global.u32 	%r224, [%rd6+72];
	xor.b32  	%r327, %r327, %r224;
	ld.global.u32 	%r225, [%rd6+76];
	xor.b32  	%r326, %r326, %r225;
$L__BB0_14:
	and.b32  	%r227, %r196, 16;
	setp.eq.s32 	%p8, %r227, 0;
	@%p8 bra 	$L__BB0_16;
	ld.global.u32 	%r228, [%rd6+80];
	xor.b32  	%r330, %r330, %r228;
	ld.global.u32 	%r229, [%rd6+84];
	xor.b32  	%r329, %r329, %r229;
	ld.global.u32 	%r230, [%rd6+88];
	xor.b32  	%r328, %r328, %r230;
	ld.global.u32 	%r231, [%rd6+92];
	xor.b32  	%r327, %r327, %r231;
	ld.global.u32 	%r232, [%rd6+96];
	xor.b32  	%r326, %r326, %r232;
$L__BB0_16:
	and.b32  	%r234, %r196, 32;
	setp.eq.s32 	%p9, %r234, 0;
	@%p9 bra 	$L__BB0_18;
	ld.global.u32 	%r235, [%rd6+100];
	xor.b32  	%r330, %r330, %r235;
	ld.global.u32 	%r236, [%rd6+104];
	xor.b32  	%r329, %r329, %r236;
	ld.global.u32 	%r237, [%rd6+108];
	xor.b32  	%r328, %r328, %r237;
	ld.global.u32 	%r238, [%rd6+112];
	xor.b32  	%r327, %r327, %r238;
	ld.global.u32 	%r239, [%rd6+116];
	xor.b32  	%r326, %r326, %r239;
$L__BB0_18:
	and.b32  	%r241, %r196, 64;
	setp.eq.s32 	%p10, %r241, 0;
	@%p10 bra 	$L__BB0_20;
	ld.global.u32 	%r242, [%rd6+120];
	xor.b32  	%r330, %r330, %r242;
	ld.global.u32 	%r243, [%rd6+124];
	xor.b32  	%r329, %r329, %r243;
	ld.global.u32 	%r244, [%rd6+128];
	xor.b32  	%r328, %r328, %r244;
	ld.global.u32 	%r245, [%rd6+132];
	xor.b32  	%r327, %r327, %r245;
	ld.global.u32 	%r246, [%rd6+136];
	xor.b32  	%r326, %r326, %r246;
$L__BB0_20:
	and.b32  	%r248, %r196, 128;
	setp.eq.s32 	%p11, %r248, 0;
	@%p11 bra 	$L__BB0_22;
	ld.global.u32 	%r249, [%rd6+140];
	xor.b32  	%r330, %r330, %r249;
	ld.global.u32 	%r250, [%rd6+144];
	xor.b32  	%r329, %r329, %r250;
	ld.global.u32 	%r251, [%rd6+148];
	xor.b32  	%r328, %r328, %r251;
	ld.global.u32 	%r252, [%rd6+152];
	xor.b32  	%r327, %r327, %r252;
	ld.global.u32 	%r253, [%rd6+156];
	xor.b32  	%r326, %r326, %r253;
$L__BB0_22:
	and.b32  	%r255, %r196, 256;
	setp.eq.s32 	%p12, %r255, 0;
	@%p12 bra 	$L__BB0_24;
	ld.global.u32 	%r256, [%rd6+160];
	xor.b32  	%r330, %r330, %r256;
	ld.global.u32 	%r257, [%rd6+164];
	xor.b32  	%r329, %r329, %r257;
	ld.global.u32 	%r258, [%rd6+168];
	xor.b32  	%r328, %r328, %r258;
	ld.global.u32 	%r259, [%rd6+172];
	xor.b32  	%r327, %r327, %r259;
	ld.global.u32 	%r260, [%rd6+176];
	xor.b32  	%r326, %r326, %r260;
$L__BB0_24:
	and.b32  	%r262, %r196, 512;
	setp.eq.s32 	%p13, %r262, 0;
	@%p13 bra 	$L__BB0_26;
	ld.global.u32 	%r263, [%rd6+180];
	xor.b32  	%r330, %r330, %r263;
	ld.global.u32 	%r264, [%rd6+184];
	xor.b32  	%r329, %r329, %r264;
	ld.global.u32 	%r265, [%rd6+188];
	xor.b32  	%r328, %r328, %r265;
	ld.global.u32 	%r266, [%rd6+192];
	xor.b32  	%r327, %r327, %r266;
	ld.global.u32 	%r267, [%rd6+196];
	xor.b32  	%r326, %r326, %r267;
$L__BB0_26:
	and.b32  	%r269, %r196, 1024;
	setp.eq.s32 	%p14, %r269, 0;
	@%p14 bra 	$L__BB0_28;
	ld.global.u32 	%r270, [%rd6+200];
	xor.b32  	%r330, %r330, %r270;
	ld.global.u32 	%r271, [%rd6+204];
	xor.b32  	%r329, %r329, %r271;
	ld.global.u32 	%r272, [%rd6+208];
	xor.b32  	%r328, %r328, %r272;
	ld.global.u32 	%r273, [%rd6+212];
	xor.b32  	%r327, %r327, %r273;
	ld.global.u32 	%r274, [%rd6+216];
	xor.b32  	%r326, %r326, %r274;
$L__BB0_28:
	and.b32  	%r276, %r196, 2048;
	setp.eq.s32 	%p15, %r276, 0;
	@%p15 bra 	$L__BB0_30;
	ld.global.u32 	%r277, [%rd6+220];
	xor.b32  	%r330, %r330, %r277;
	ld.global.u32 	%r278, [%rd6+224];
	xor.b32  	%r329, %r329, %r278;
	ld.global.u32 	%r279, [%rd6+228];
	xor.b32  	%r328, %r328, %r279;
	ld.global.u32 	%r280, [%rd6+232];
	xor.b32  	%r327, %r327, %r280;
	ld.global.u32 	%r281, [%rd6+236];
	xor.b32  	%r326, %r326, %r281;
$L__BB0_30:
	and.b32  	%r283, %r196, 4096;
	setp.eq.s32 	%p16, %r283, 0;
	@%p16 bra 	$L__BB0_32;
	ld.global.u32 	%r284, [%rd6+240];
	xor.b32  	%r330, %r330, %r284;
	ld.global.u32 	%r285, [%rd6+244];
	xor.b32  	%r329, %r329, %r285;
	ld.global.u32 	%r286, [%rd6+248];
	xor.b32  	%r328, %r328, %r286;
	ld.global.u32 	%r287, [%rd6+252];
	xor.b32  	%r327, %r327, %r287;
	ld.global.u32 	%r288, [%rd6+256];
	xor.b32  	%r326, %r326, %r288;
$L__BB0_32:
	and.b32  	%r290, %r196, 8192;
	setp.eq.s32 	%p17, %r290, 0;
	@%p17 bra 	$L__BB0_34;
	ld.global.u32 	%r291, [%rd6+260];
	xor.b32  	%r330, %r330, %r291;
	ld.global.u32 	%r292, [%rd6+264];
	xor.b32  	%r329, %r329, %r292;
	ld.global.u32 	%r293, [%rd6+268];
	xor.b32  	%r328, %r328, %r293;
	ld.global.u32 	%r294, [%rd6+272];
	xor.b32  	%r327, %r327, %r294;
	ld.global.u32 	%r295, [%rd6+276];
	xor.b32  	%r326, %r326, %r295;
$L__BB0_34:
	and.b32  	%r297, %r196, 16384;
	setp.eq.s32 	%p18, %r297, 0;
	@%p18 bra 	$L__BB0_36;
	ld.global.u32 	%r298, [%rd6+280];
	xor.b32  	%r330, %r330, %r298;
	ld.global.u32 	%r299, [%rd6+284];
	xor.b32  	%r329, %r329, %r299;
	ld.global.u32 	%r300, [%rd6+288];
	xor.b32  	%r328, %r328, %r300;
	ld.global.u32 	%r301, [%rd6+292];
	xor.b32  	%r327, %r327, %r301;
	ld.global.u32 	%r302, [%rd6+296];
	xor.b32  	%r326, %r326, %r302;
$L__BB0_36:
	and.b32  	%r304, %r196, 32768;
	setp.eq.s32 	%p19, %r304, 0;
	@%p19 bra 	$L__BB0_38;
	ld.global.u32 	%r305, [%rd6+300];
	xor.b32  	%r330, %r330, %r305;
	ld.global.u32 	%r306, [%rd6+304];
	xor.b32  	%r329, %r329, %r306;
	ld.global.u32 	%r307, [%rd6+308];
	xor.b32  	%r328, %r328, %r307;
	ld.global.u32 	%r308, [%rd6+312];
	xor.b32  	%r327, %r327, %r308;
	ld.global.u32 	%r309, [%rd6+316];
	xor.b32  	%r326, %r326, %r309;
$L__BB0_38:
	add.s32 	%r325, %r325, 16;
	setp.ne.s32 	%p20, %r325, 32;
	@%p20 bra 	$L__BB0_6;
	mad.lo.s32 	%r310, %r319, -31, %r11;
	add.s32 	%r319, %r310, 1;
	setp.ne.s32 	%p21, %r319, 5;
	@%p21 bra 	$L__BB0_5;
	st.global.u32 	[%rd2+4], %r330;
	st.global.u32 	[%rd2+8], %r329;
	st.global.u32 	[%rd2+12], %r328;
	st.global.u32 	[%rd2+16], %r327;
	st.global.u32 	[%rd2+20], %r326;
	add.s32 	%r313, %r313, 1;
	setp.lt.u32 	%p22, %r313, %r2;
	@%p22 bra 	$L__BB0_4;
$L__BB0_41:
	shr.u64 	%rd7, %rd17, 2;
	add.s32 	%r312, %r312, 1;
	setp.gt.u64 	%p23, %rd17, 3;
	mov.u64 	%rd17, %rd7;
	@%p23 bra 	$L__BB0_2;
$L__BB0_42:
	mov.b32 	%r311, 0;
	st.global.v2.u32 	[%rd2+24], {%r311, %r311};
	st.global.u32 	[%rd2+32], %r311;
	mov.b64 	%rd16, 0;
	st.global.u64 	[%rd2+40], %rd16;
	ret;

}
	// .globl	_Z16hestonMonteCarloPfifffffP17curandStateXORWOW
.visible .entry _Z16hestonMonteCarloPfifffffP17curandStateXORWOW(
	.param .u64 .ptr .align 1 _Z16hestonMonteCarloPfifffffP17curandStateXORWOW_param_0,
	.param .u32 _Z16hestonMonteCarloPfifffffP17curandStateXORWOW_param_1,
	.param .f32 _Z16hestonMonteCarloPfifffffP17curandStateXORWOW_param_2,
	.param .f32 _Z16hestonMonteCarloPfifffffP17curandStateXORWOW_param_3,
	.param .f32 _Z16hestonMonteCarloPfifffffP17curandStateXORWOW_param_4,
	.param .f32 _Z16hestonMonteCarloPfifffffP17curandStateXORWOW_param_5,
	.param .f32 _Z16hestonMonteCarloPfifffffP17curandStateXORWOW_param_6,
	.param .u64 .ptr .align 1 _Z16hestonMonteCarloPfifffffP17curandStateXORWOW_param_7
)
{
	.reg .pred 	%p<10>;
	.reg .b32 	%r<83>;
	.reg .b32 	%f<109>;
	.reg .b64 	%rd<9>;

	ld.param.u64 	%rd2, [_Z16hestonMonteCarloPfifffffP17curandStateXORWOW_param_0];
	ld.param.u32 	%r27, [_Z16hestonMonteCarloPfifffffP17curandStateXORWOW_param_1];
	ld.param.f32 	%f18, [_Z16hestonMonteCarloPfifffffP17curandStateXORWOW_param_2];
	ld.param.f32 	%f19, [_Z16hestonMonteCarloPfifffffP17curandStateXORWOW_param_3];
	ld.param.f32 	%f20, [_Z16hestonMonteCarloPfifffffP17curandStateXORWOW_param_4];
	ld.param.f32 	%f21, [_Z16hestonMonteCarloPfifffffP17curandStateXORWOW_param_5];
	ld.param.f32 	%f22, [_Z16hestonMonteCarloPfifffffP17curandStateXORWOW_param_6];
	ld.param.u64 	%rd3, [_Z16hestonMonteCarloPfifffffP17curandStateXORWOW_param_7];
	cvta.to.global.u64 	%rd1, %rd3;
	mov.u32 	%r28, %ctaid.x;
	mov.u32 	%r29, %ntid.x;
	mov.u32 	%r30, %tid.x;
	mad.lo.s32 	%r1, %r28, %r29, %r30;
	setp.lt.s32 	%p1, %r27, 1;
	mov.f32 	%f108, 0f00000000;
	@%p1 bra 	$L__BB1_7;
	mul.wide.s32 	%rd4, %r1, 48;
	add.s64 	%rd5, %rd1, %rd4;
	ld.global.v2.u32 	{%r31, %r79}, [%rd5];
	ld.global.v2.u32 	{%r77, %r78}, [%rd5+8];
	ld.global.v2.u32 	{%r74, %r75}, [%rd5+16];
	ld.global.u32 	%r76, [%rd5+24];
	ld.global.f32 	%f104, [%rd5+32];
	sqrt.rn.f32 	%f2, %f18;
	mul.f32 	%f26, %f22, %f22;
	mov.f32 	%f103, 0f3F800000;
	sub.f32 	%f27, %f103, %f26;
	sqrt.rn.f32 	%f3, %f27;
	neg.s32 	%r73, %r27;
	add.s32 	%r72, %r31, 724874;
	mov.f32 	%f102, 0f3DCCCCCD;
$L__BB1_2:
	mov.u32 	%r14, %r78;
	mov.u32 	%r78, %r75;
	mov.u32 	%r15, %r74;
	setp.eq.s32 	%p2, %r76, 1;
	@%p2 bra 	$L__BB1_4;
	shr.u32 	%r33, %r79, 2;
	xor.b32  	%r34, %r33, %r79;
	shl.b32 	%r35, %r78, 4;
	shl.b32 	%r36, %r34, 1;
	xor.b32  	%r37, %r35, %r36;
	xor.b32  	%r38, %r37, %r78;
	xor.b32  	%r74, %r38, %r34;
	add.s32 	%r39, %r72, %r74;
	add.s32 	%r40, %r39, -362437;
	shr.u32 	%r41, %r77, 2;
	xor.b32  	%r42, %r41, %r77;
	shl.b32 	%r43, %r74, 4;
	shl.b32 	%r44, %r42, 1;
	xor.b32  	%r45, %r44, %r43;
	xor.b32  	%r46, %r45, %r42;
	xor.b32  	%r75, %r46, %r74;
	add.s32 	%r47, %r72, %r75;
	cvt.rn.f32.u32 	%f28, %r40;
	fma.rn.f32 	%f29, %f28, 0f2F800000, 0f2F000000;
	cvt.rn.f32.u32 	%f30, %r47;
	fma.rn.f32 	%f31, %f30, 0f30C90FDB, 0f30490FDB;
	setp.lt.f32 	%p3, %f29, 0f00800000;
	mul.f32 	%f32, %f29, 0f4B000000;
	selp.f32 	%f33, %f32, %f29, %p3;
	selp.f32 	%f34, 0fC1B80000, 0f00000000, %p3;
	mov.b32 	%r48, %f33;
	add.s32 	%r49, %r48, -1059760811;
	and.b32  	%r50, %r49, -8388608;
	sub.s32 	%r51, %r48, %r50;
	mov.b32 	%f35, %r51;
	cvt.rn.f32.s32 	%f36, %r50;
	fma.rn.f32 	%f37, %f36, 0f34000000, %f34;
	add.f32 	%f38, %f35, 0fBF800000;
	fma.rn.f32 	%f39, %f38, 0fBE055027, 0f3E1039F6;
	fma.rn.f32 	%f40, %f39, %f38, 0fBDF8CDCC;
	fma.rn.f32 	%f41, %f40, %f38, 0f3E0F2955;
	fma.rn.f32 	%f42, %f41, %f38, 0fBE2AD8B9;
	fma.rn.f32 	%f43, %f42, %f38, 0f3E4CED0B;
	fma.rn.f32 	%f44, %f43, %f38, 0fBE7FFF22;
	fma.rn.f32 	%f45, %f44, %f38, 0f3EAAAA78;
	fma.rn.f32 	%f46, %f45, %f38, 0fBF000000;
	mul.f32 	%f47, %f38, %f46;
	fma.rn.f32 	%f48, %f47, %f38, %f38;
	fma.rn.f32 	%f49, %f37, 0f3F317218, %f48;
	setp.gt.u32 	%p4, %r48, 2139095039;
	fma.rn.f32 	%f50, %f33, 0f7F800000, 0f7F800000;
	selp.f32 	%f51, %f50, %f49, %p4;
	setp.eq.f32 	%p5, %f33, 0f00000000;
	mul.f32 	%f52, %f51, 0fC0000000;
	selp.f32 	%f53, 0f7F800000, %f52, %p5;
	sqrt.rn.f32 	%f54, %f53;
	sin.approx.f32 	%f55, %f31;
	cos.approx.f32 	%f56, %f31;
	mul.f32 	%f105, %f54, %f55;
	mul.f32 	%f104, %f54, %f56;
	mov.b32 	%r76, 0;
	mov.f32 	%f107, %f104;
	bra.uni 	$L__BB1_5;
$L__BB1_4:
	shr.u32 	%r53, %r79, 2;
	xor.b32  	%r54, %r53, %r79;
	shl.b32 	%r55, %r78, 4;
	shl.b32 	%r56, %r54, 1;
	xor.b32  	%r57, %r55, %r56;
	xor.b32  	%r58, %r57, %r78;
	xor.b32  	%r74, %r58, %r54;
	add.s32 	%r59, %r72, %r74;
	add.s32 	%r60, %r59, -362437;
	shr.u32 	%r61, %r77, 2;
	xor.b32  	%r62, %r61, %r77;
	shl.b32 	%r63, %r74, 4;
	shl.b32 	%r64, %r62, 1;
	xor.b32  	%r65, %r64, %r63;
	xor.b32  	%r66, %r65, %r62;
	xor.b32  	%r75, %r66, %r74;
	add.s32 	%r67, %r72, %r75;
	cvt.rn.f32.u32 	%f57, %r60;
	fma.rn.f32 	%f58, %f57, 0f2F800000, 0f2F000000;
	cvt.rn.f32.u32 	%f59, %r67;
	fma.rn.f32 	%f60, %f59, 0f30C90FDB, 0f30490FDB;
	setp.lt.f32 	%p6, %f58, 0f00800000;
	mul.f32 	%f61, %f58, 0f4B000000;
	selp.f32 	%f62, %f61, %f58, %p6;
	selp.f32 	%f63, 0fC1B80000, 0f00000000, %p6;
	mov.b32 	%r68, %f62;
	add.s32 	%r69, %r68, -1059760811;
	and.b32  	%r70, %r69, -8388608;
	sub.s32 	%r71, %r68, %r70;
	mov.b32 	%f64, %r71;
	cvt.rn.f32.s32 	%f65, %r70;
	fma.rn.f32 	%f66, %f65, 0f34000000, %f63;
	add.f32 	%f67, %f64, 0fBF800000;
	fma.rn.f32 	%f68, %f67, 0fBE055027, 0f3E1039F6;
	fma.rn.f32 	%f69, %f68, %f67, 0fBDF8CDCC;
	fma.rn.f32 	%f70, %f69, %f67, 0f3E0F2955;
	fma.rn.f32 	%f71, %f70, %f67, 0fBE2AD8B9;
	fma.rn.f32 	%f72, %f71, %f67, 0f3E4CED0B;
	fma.rn.f32 	%f73, %f72, %f67, 0fBE7FFF22;
	fma.rn.f32 	%f74, %f73, %f67, 0f3EAAAA78;
	fma.rn.f32 	%f75, %f74, %f67, 0fBF000000;
	mul.f32 	%f76, %f67, %f75;
	fma.rn.f32 	%f77, %f76, %f67, %f67;
	fma.rn.f32 	%f78, %f66, 0f3F317218, %f77;
	setp.gt.u32 	%p7, %r68, 2139095039;
	fma.rn.f32 	%f79, %f62, 0f7F800000, 0f7F800000;
	selp.f32 	%f80, %f79, %f78, %p7;
	setp.eq.f32 	%p8, %f62, 0f00000000;
	mul.f32 	%f81, %f80, 0fC0000000;
	selp.f32 	%f82, 0f7F800000, %f81, %p8;
	sqrt.rn.f32 	%f83, %f82;
	sin.approx.f32 	%f84, %f60;
	cos.approx.f32 	%f85, %f60;
	mul.f32 	%f107, %f83, %f84;
	mul.f32 	%f10, %f83, %f85;
	mov.b32 	%r76, 1;
	mov.f32 	%f105, %f104;
	mov.f32 	%f104, %f10;
$L__BB1_5:
	mul.f32 	%f86, %f103, 0f00000000;
	sqrt.rn.f32 	%f87, %f102;
	mul.f32 	%f88, %f103, %f87;
	mul.f32 	%f89, %f88, %f2;
	mul.f32 	%f90, %f107, %f3;
	fma.rn.f32 	%f91, %f22, %f105, %f90;
	mul.f32 	%f92, %f89, %f91;
	fma.rn.f32 	%f93, %f18, %f86, %f92;
	sub.f32 	%f94, %f20, %f102;
	mul.f32 	%f95, %f19, %f94;
	mul.f32 	%f96, %f21, %f87;
	mul.f32 	%f97, %f96, %f2;
	mul.f32 	%f98, %f105, %f97;
	fma.rn.f32 	%f99, %f18, %f95, %f98;
	add.f32 	%f103, %f103, %f93;
	add.f32 	%f100, %f102, %f99;
	abs.f32 	%f102, %f100;
	add.s32 	%r73, %r73, 1;
	setp.ne.s32 	%p9, %r73, 0;
	add.s32 	%r72, %r72, 724874;
	mov.u32 	%r77, %r15;
	mov.u32 	%r79, %r14;
	@%p9 bra 	$L__BB1_2;
	add.f32 	%f108, %f103, 0fBF800000;
$L__BB1_7:
	cvta.to.global.u64 	%rd6, %rd2;
	max.f32 	%f101, %f108, 0f00000000;
	mul.wide.s32 	%rd7, %r1, 4;
	add.s64 	%rd8, %rd6, %rd7;
	st.global.f32 	[%rd8], %f101;
	ret;

}


// ===== COMPILED SASS (sm_100) =====

	.target	sm_100

	.elftype	@"ET_EXEC"


//--------------------- .note.nv.tkinfo           --------------------------
	.section	.note.nv.tkinfo,"",@"SHT_NOTE"
	.sectionflags	@"SHF_NOTE_NV_TKINFO"
	.tkinfo
        /*0018*/ 	.word	0x00000002
        /*0030*/ 	.string	""
        /*0030*/ 	.string	"ptxas"
        /*0030*/ 	.string	"Cuda compilation tools, release 13.0, V13.0.88"
        /*0030*/ 	.string	"Build cuda_13.0.r13.0/compiler.36424714_0"
        /*0030*/ 	.string	"-arch sm_100 -m 64 "



//--------------------- .note.nv.cuinfo           --------------------------
	.section	.note.nv.cuinfo,"",@"SHT_NOTE"
	.sectionflags	@"SHF_NOTE_NV_CUINFO"
        /*0018*/ 	.short	0x0002
        /*001a*/ 	.short	0x0064
        /*001c*/ 	.short	0x0082
	.zero		2


//--------------------- .nv.info                  --------------------------
	.section	.nv.info,"",@"SHT_CUDA_INFO"
	.align	4


	//----- nvinfo : EIATTR_REGCOUNT
	.align		4
        /*0000*/ 	.byte	0x04, 0x2f
        /*0002*/ 	.short	(.L_10 - .L_9)
	.align		4
.L_9:
        /*0004*/ 	.word	index@(_Z17init_curand_stateP17curandStateXORWOW)
        /*0008*/ 	.word	0x0000001f


	//----- nvinfo : EIATTR_FRAME_SIZE
	.align		4
.L_10:
        /*000c*/ 	.byte	0x04, 0x11
        /*000e*/ 	.short	(.L_12 - .L_11)
	.align		4
.L_11:
        /*0010*/ 	.word	index@(_Z17init_curand_stateP17curandStateXORWOW)
        /*0014*/ 	.word	0x00000000


	//----- nvinfo : EIATTR_REGCOUNT
	.align		4
.L_12:
        /*0018*/ 	.byte	0x04, 0x2f
        /*001a*/ 	.short	(.L_14 - .L_13)
	.align		4
.L_13:
        /*001c*/ 	.word	index@(_Z16hestonMonteCarloPfifffffP17curandStateXORWOW)
        /*0020*/ 	.word	0x0000001b


	//----- nvinfo : EIATTR_FRAME_SIZE
	.align		4
.L_14:
        /*0024*/ 	.byte	0x04, 0x11
        /*0026*/ 	.short	(.L_16 - .L_15)
	.align		4
.L_15:
        /*0028*/ 	.word	index@($__internal_0_$__cuda_sm20_sqrt_rn_f32_slowpath)
        /*002c*/ 	.word	0x00000000


	//----- nvinfo : EIATTR_FRAME_SIZE
	.align		4
.L_16:
        /*0030*/ 	.byte	0x04, 0x11
        /*0032*/ 	.short	(.L_18 - .L_17)
	.align		4
.L_17:
        /*0034*/ 	.word	index@(_Z16hestonMonteCarloPfifffffP17curandStateXORWOW)
        /*0038*/ 	.word	0x00000000


	//----- nvinfo : EIATTR_MIN_STACK_SIZE
	.align		4
.L_18:
        /*003c*/ 	.byte	0x04, 0x12
        /*003e*/ 	.short	(.L_20 - .L_19)
	.align		4
.L_19:
        /*0040*/ 	.word	index@(_Z16hestonMonteCarloPfifffffP17curandStateXORWOW)
        /*0044*/ 	.word	0x00000000


	//----- nvinfo : EIATTR_MIN_STACK_SIZE
	.align		4
.L_20:
        /*0048*/ 	.byte	0x04, 0x12
        /*004a*/ 	.short	(.L_22 - .L_21)
	.align		4
.L_21:
        /*004c*/ 	.word	index@(_Z17init_curand_stateP17curandStateXORWOW)
        /*0050*/ 	.word	0x00000000
.L_22:


//--------------------- .nv.compat                --------------------------
	.section	.nv.compat,"",@"SHT_CUDA_COMPAT_INFO"
	.align	4
        /*0000*/ 	.byte	0x02, 0x09, 0x00, 0x00, 0x02, 0x02, 0x01, 0x00, 0x02, 0x05, 0x05, 0x00, 0x03, 0x07, 0x01, 0x01
        /*0010*/ 	.byte	0x02, 0x03, 0x00, 0x00, 0x02, 0x06, 0x01, 0x00, 0x04, 0x0b, 0x08, 0x00, 0x01, 0x00, 0x00, 0x00
        /*0020*/ 	.byte	0x00, 0x00, 0x00, 0x00


//--------------------- .nv.info._Z16hestonMonteCarloPfifffffP17curandStateXORWOW --------------------------
	.section	.nv.info._Z16hestonMonteCarloPfifffffP17curandStateXORWOW,"",@"SHT_CUDA_INFO"
	.sectionflags	@""
	.align	4


	//----- nvinfo : EIATTR_CUDA_API_VERSION
	.align		4
        /*0000*/ 	.byte	0x04, 0x37
        /*0002*/ 	.short	(.L_24 - .L_23)
.L_23:
        /*0004*/ 	.word	0x00000082


	//----- nvinfo : EIATTR_KPARAM_INFO
	.align		4
.L_24:
        /*0008*/ 	.byte	0x04, 0x17
        /*000a*/ 	.short	(.L_26 - .L_25)
.L_25:
        /*000c*/ 	.word	0x00000000
        /*0010*/ 	.short	0x0007
        /*0012*/ 	.short	0x0020
        /*0014*/ 	.byte	0x00, 0xf5, 0x21, 0x00


	//----- nvinfo : EIATTR_KPARAM_INFO
	.align		4
.L_26:
        /*0018*/ 	.byte	0x04, 0x17
        /*001a*/ 	.short	(.L_28 - .L_27)
.L_27:
        /*001c*/ 	.word	0x00000000
        /*0020*/ 	.short	0x0006
        /*0022*/ 	.short	0x001c
        /*0024*/ 	.byte	0x00, 0xf0, 0x11, 0x00


	//----- nvinfo : EIATTR_KPARAM_INFO
	.align		4
.L_28:
        /*0028*/ 	.byte	0x04, 0x17
        /*002a*/ 	.short	(.L_30 - .L_29)
.L_29:
        /*002c*/ 	.word	0x00000000
        /*0030*/ 	.short	0x0005
        /*0032*/ 	.short	0x0018
        /*0034*/ 	.byte	0x00, 0xf0, 0x11, 0x00


	//----- nvinfo : EIATTR_KPARAM_INFO
	.align		4
.L_30:
        /*0038*/ 	.byte	0x04, 0x17
        /*003a*/ 	.short	(.L_32 - .L_31)
.L_31:
        /*003c*/ 	.word	0x00000000
        /*0040*/ 	.short	0x0004
        /*0042*/ 	.short	0x0014
        /*0044*/ 	.byte	0x00, 0xf0, 0x11, 0x00


	//----- nvinfo : EIATTR_KPARAM_INFO
	.align		4
.L_32:
        /*0048*/ 	.byte	0x04, 0x17
        /*004a*/ 	.short	(.L_34 - .L_33)
.L_33:
        /*004c*/ 	.word	0x00000000
        /*0050*/ 	.short	0x0003
        /*0052*/ 	.short	0x0010
        /*0054*/ 	.byte	0x00, 0xf0, 0x11, 0x00


	//----- nvinfo : EIATTR_KPARAM_INFO
	.align		4
.L_34:
        /*0058*/ 	.byte	0x04, 0x17
        /*005a*/ 	.short	(.L_36 - .L_35)
.L_35:
        /*005c*/ 	.word	0x00000000
        /*0060*/ 	.short	0x0002
        /*0062*/ 	.short	0x000c
        /*0064*/ 	.byte	0x00, 0xf0, 0x11, 0x00


	//----- nvinfo : EIATTR_KPARAM_INFO
	.align		4
.L_36:
        /*0068*/ 	.byte	0x04, 0x17
        /*006a*/ 	.short	(.L_38 - .L_37)
.L_37:
        /*006c*/ 	.word	0x00000000
        /*0070*/ 	.short	0x0001
        /*0072*/ 	.short	0x0008
        /*0074*/ 	.byte	0x00, 0xf0, 0x11, 0x00


	//----- nvinfo : EIATTR_KPARAM_INFO
	.align		4
.L_38:
        /*0078*/ 	.byte	0x04, 0x17
        /*007a*/ 	.short	(.L_40 - .L_39)
.L_39:
        /*007c*/ 	.word	0x00000000
        /*0080*/ 	.short	0x0000
        /*0082*/ 	.short	0x0000
        /*0084*/ 	.byte	0x00, 0xf5, 0x21, 0x00


	//----- nvinfo : EIATTR_SPARSE_MMA_MASK
	.align		4
.L_40:
        /*0088*/ 	.byte	0x03, 0x50
        /*008a*/ 	.short	0x0000


	//----- nvinfo : EIATTR_MAXREG_COUNT
	.align		4
        /*008c*/ 	.byte	0x03, 0x1b
        /*008e*/ 	.short	0x00ff


	//----- nvinfo : EIATTR_MERCURY_ISA_VERSION
	.align		4
        /*0090*/ 	.byte	0x03, 0x5f
        /*0092*/ 	.short	0x0101


	//----- nvinfo : EIATTR_VRC_CTA_INIT_COUNT
	.align		4
        /*0094*/ 	.byte	0x02, 0x4a
	.zero		1
	.zero		1


	//----- nvinfo : EIATTR_EXIT_INSTR_OFFSETS
	.align		4
        /*0098*/ 	.byte	0x04, 0x1c
        /*009a*/ 	.short	(.L_42 - .L_41)


	//   ....[0]....
.L_41:
        /*009c*/ 	.word	0x00000f80


	//----- nvinfo : EIATTR_CRS_STACK_SIZE
	.align		4
.L_42:
        /*00a0*/ 	.byte	0x04, 0x1e
        /*00a2*/ 	.short	(.L_44 - .L_43)
.L_43:
        /*00a4*/ 	.word	0x00000000


	//----- nvinfo : EIATTR_CBANK_PARAM_SIZE
	.align		4
.L_44:
        /*00a8*/ 	.byte	0x03, 0x19
        /*00aa*/ 	.short	0x0028


	//----- nvinfo : EIATTR_PARAM_CBANK
	.align		4
        /*00ac*/ 	.byte	0x04, 0x0a
        /*00ae*/ 	.short	(.L_46 - .L_45)
	.align		4
.L_45:
        /*00b0*/ 	.word	index@(.nv.constant0._Z16hestonMonteCarloPfifffffP17curandStateXORWOW)
        /*00b4*/ 	.short	0x0380
        /*00b6*/ 	.short	0x0028


	//----- nvinfo : EIATTR_SW_WAR
	.align		4
.L_46:
        /*00b8*/ 	.byte	0x04, 0x36
        /*00ba*/ 	.short	(.L_48 - .L_47)
.L_47:
        /*00bc*/ 	.word	0x00000008
.L_48:


//--------------------- .nv.info._Z17init_curand_stateP17curandStateXORWOW --------------------------
	.section	.nv.info._Z17init_curand_stateP17curandStateXORWOW,"",@"SHT_CUDA_INFO"
	.sectionflags	@""
	.align	4


	//----- nvinfo : EIATTR_CUDA_API_VERSION
	.align		4
        /*0000*/ 	.byte	0x04, 0x37
        /*0002*/ 	.short	(.L_50 - .L_49)
.L_49:
        /*0004*/ 	.word	0x00000082


	//----- nvinfo : EIATTR_KPARAM_INFO
	.align		4
.L_50:
        /*0008*/ 	.byte	0x04, 0x17
        /*000a*/ 	.short	(.L_52 - .L_51)
.L_51:
        /*000c*/ 	.word	0x00000000
        /*0010*/ 	.short	0x0000
        /*0012*/ 	.short	0x0000
        /*0014*/ 	.byte	0x00, 0xf5, 0x21, 0x00


	//----- nvinfo : EIATTR_SPARSE_MMA_MASK
	.align		4
.L_52:
        /*0018*/ 	.byte	0x03, 0x50
        /*001a*/ 	.short	0x0000


	//----- nvinfo : EIATTR_MAXREG_COUNT
	.align		4
        /*001c*/ 	.byte	0x03, 0x1b
        /*001e*/ 	.short	0x00ff


	//----- nvinfo : EIATTR_MERCURY_ISA_VERSION
	.align		4
        /*0020*/ 	.byte	0x03, 0x5f
        /*0022*/ 	.short	0x0101


	//----- nvinfo : EIATTR_VRC_CTA_INIT_COUNT
	.align		4
        /*0024*/ 	.byte	0x02, 0x4a
	.zero		1
	.zero		1


	//----- nvinfo : EIATTR_EXIT_INSTR_OFFSETS
	.align		4
        /*0028*/ 	.byte	0x04, 0x1c
        /*002a*/ 	.short	(.L_54 - .L_53)


	//   ....[0]....
.L_53:
        /*002c*/ 	.word	0x00000e80


	//----- nvinfo : EIATTR_CRS_STACK_SIZE
	.align		4
.L_54:
        /*0030*/ 	.byte	0x04, 0x1e
        /*0032*/ 	.short	(.L_56 - .L_55)
.L_55:
        /*0034*/ 	.word	0x00000000


	//----- nvinfo : EIATTR_CBANK_PARAM_SIZE
	.align		4
.L_56:
        /*0038*/ 	.byte	0x03, 0x19
        /*003a*/ 	.short	0x0008


	//----- nvinfo : EIATTR_PARAM_CBANK
	.align		4
        /*003c*/ 	.byte	0x04, 0x0a
        /*003e*/ 	.short	(.L_58 - .L_57)
	.align		4
.L_57:
        /*0040*/ 	.word	index@(.nv.constant0._Z17init_curand_stateP17curandStateXORWOW)
        /*0044*/ 	.short	0x0380
        /*0046*/ 	.short	0x0008


	//----- nvinfo : EIATTR_SW_WAR
	.align		4
.L_58:
        /*0048*/ 	.byte	0x04, 0x36
        /*004a*/ 	.short	(.L_60 - .L_59)
.L_59:
        /*004c*/ 	.word	0x00000008
.L_60:


//--------------------- .nv.callgraph             --------------------------
	.section	.nv.callgraph,"",@"SHT_CUDA_CALLGRAPH"
	.align	4
	.sectionentsize	8
	.align		4
        /*0000*/ 	.word	0x00000000
	.align		4
        /*0004*/ 	.word	0xffffffff
	.align		4
        /*0008*/ 	.word	0x00000000
	.align		4
        /*000c*/ 	.word	0xfffffffe
	.align		4
        /*0010*/ 	.word	0x00000000
	.align		4
        /*0014*/ 	.word	0xfffffffd
	.align		4
        /*0018*/ 	.word	0x00000000
	.align		4
        /*001c*/ 	.word	0xfffffffc


//--------------------- .nv.constant4             --------------------------
	.section	.nv.constant4,"a",@progbits
	.align	8
	.align		8
.nv.constant4:
        /*0000*/ 	.dword	precalc_xorwow_matrix
	.align		8
        /*0008*/ 	.dword	precalc_xorwow_offset_matrix
	.align		8
        /*0010*/ 	.dword	mrg32k3aM1
	.align		8
        /*0018*/ 	.dword	mrg32k3aM2
	.align		8
        /*0020*/ 	.dword	mrg32k3aM1SubSeq
	.align		8
        /*0028*/ 	.dword	mrg32k3aM2SubSeq
	.align		8
        /*0030*/ 	.dword	mrg32k3aM1Seq
	.align		8
        /*0038*/ 	.dword	mrg32k3aM2Seq


//--------------------- .nv.constant3             --------------------------
	.section	.nv.constant3,"a",@progbits
	.align	8
.nv.constant3:
	.type		__cr_lgamma_table,@object
	.size		__cr_lgamma_table,(.L_8 - __cr_lgamma_table)
__cr_lgamma_table:
        /*0000*/ 	.byte	0x00, 0x00, 0x00, 0x00, 0x00, 0x00, 0x00, 0x00, 0x00, 0x00, 0x00, 0x00, 0x00, 0x00, 0x00, 0x00
        /*0010*/ 	.byte	0xef, 0x39, 0xfa, 0xfe, 0x42, 0x2e, 0xe6, 0x3f, 0x02, 0x20, 0x2a, 0xfa, 0x0b, 0xab, 0xfc, 0x3f
        /*0020*/ 	.byte	0xf9, 0x2c, 0x92, 0x7c, 0xa7, 0x6c, 0x09, 0x40, 0xc9, 0x79, 0x44, 0x3c, 0x64, 0x26, 0x13, 0x40
        /*0030*/ 	.byte	0xca, 0x01, 0xcf, 0x3a, 0x27, 0x51, 0x1a, 0x40, 0x30, 0xcc, 0x2d, 0xf3, 0xe1, 0x0c, 0x21, 0x40
        /*0040*/ 	.byte	0x0d, 0xb7, 0xfc, 0x82, 0x8e, 0x35, 0x25, 0x40
.L_8:


//--------------------- .text._Z16hestonMonteCarloPfifffffP17curandStateXORWOW --------------------------
	.section	.text._Z16hestonMonteCarloPfifffffP17curandStateXORWOW,"ax",@progbits
	.align	128
        .global         _Z16hestonMonteCarloPfifffffP17curandStateXORWOW
        .type           _Z16hestonMonteCarloPfifffffP17curandStateXORWOW,@function
        .size           _Z16hestonMonteCarloPfifffffP17curandStateXORWOW,(.L_x_32 - _Z16hestonMonteCarloPfifffffP17curandStateXORWOW)
        .other          _Z16hestonMonteCarloPfifffffP17curandStateXORWOW,@"STO_CUDA_ENTRY STV_DEFAULT"
_Z16hestonMonteCarloPfifffffP17curandStateXORWOW:
.text._Z16hestonMonteCarloPfifffffP17curandStateXORWOW:
[----:B------:R-:W-:Y:S01]  /*0000*/  LDC R1, c[0x0][0x37c] ;  /* 0x0000df00ff017b82 */ /* 0x000fe20000000800 */
[----:B------:R-:W0:Y:S01]  /*0010*/  S2R R3, SR_TID.X ;  /* 0x0000000000037919 */ /* 0x000e220000002100 */
[----:B------:R-:W1:Y:S06]  /*0020*/  LDCU UR5, c[0x0][0x388] ;  /* 0x00007100ff0577ac */ /* 0x000e6c0008000800 */
[----:B------:R-:W0:Y:S01]  /*0030*/  S2UR UR4, SR_CTAID.X ;  /* 0x00000000000479c3 */ /* 0x000e220000002500 */
[----:B------:R-:W-:Y:S01]  /*0040*/  HFMA2 R14, -RZ, RZ, 0, 0 ;  /* 0x00000000ff0e7431 */ /* 0x000fe200000001ff */
[----:B------:R-:W2:Y:S06]  /*0050*/  LDCU.64 UR6, c[0x0][0x358] ;  /* 0x00006b00ff0677ac */ /* 0x000eac0008000a00 */
[----:B------:R-:W0:Y:S01]  /*0060*/  LDC R10, c[0x0][0x360] ;  /* 0x0000d800ff0a7b82 */ /* 0x000e220000000800 */
[----:B-1----:R-:W-:Y:S01]  /*0070*/  UISETP.GE.AND UP0, UPT, UR5, 0x1, UPT ;  /* 0x000000010500788c */ /* 0x002fe2000bf06270 */
[----:B0-----:R-:W-:-:S08]  /*0080*/  IMAD R10, R10, UR4, R3 ;  /* 0x000000040a0a7c24 */ /* 0x001fd0000f8e0203 */
[----:B--2---:R-:W-:Y:S05]  /*0090*/  BRA.U !UP0, `(.L_x_0) ;  /* 0x0000000d08a87547 */ /* 0x004fea000b800000 */
[----:B------:R-:W0:Y:S01]  /*00a0*/  LDC.64 R8, c[0x0][0x3a0] ;  /* 0x0000e800ff087b82 */ /* 0x000e220000000a00 */
[----:B------:R-:W1:Y:S01]  /*00b0*/  LDCU UR5, c[0x0][0x38c] ;  /* 0x00007180ff0577ac */ /* 0x000e620008000800 */
[----:B0-----:R-:W-:-:S05]  /*00c0*/  IMAD.WIDE R8, R10, 0x30, R8 ;  /* 0x000000300a087825 */ /* 0x001fca00078e0208 */
[----:B------:R0:W5:Y:S04]  /*00d0*/  LDG.E R12, desc[UR6][R8.64+0x18] ;  /* 0x00001806080c7981 */ /* 0x000168000c1e1900 */
[----:B------:R0:W5:Y:S04]  /*00e0*/  LDG.E R11, desc[UR6][R8.64+0x20] ;  /* 0x00002006080b7981 */ /* 0x000168000c1e1900 */
[----:B------:R0:W5:Y:S04]  /*00f0*/  LDG.E.64 R6, desc[UR6][R8.64] ;  /* 0x0000000608067981 */ /* 0x000168000c1e1b00 */
[----:B------:R0:W5:Y:S04]  /*0100*/  LDG.E.64 R4, desc[UR6][R8.64+0x8] ;  /* 0x0000080608047981 */ /* 0x000168000c1e1b00 */
[----:B------:R0:W5:Y:S01]  /*0110*/  LDG.E.64 R2, desc[UR6][R8.64+0x10] ;  /* 0x0000100608027981 */ /* 0x000162000c1e1b00 */
[----:B-1----:R-:W-:-:S02]  /*0120*/  UIADD3 UR4, UPT, UPT, UR5, -0xd000000, URZ ;  /* 0xf300000005047890 */ /* 0x002fc4000fffe0ff */
[----:B------:R-:W1:Y:S02]  /*0130*/  MUFU.RSQ R0, UR5 ;  /* 0x0000000500007d08 */ /* 0x000e640008001400 */
[----:B------:R-:W-:-:S09]  /*0140*/  UISETP.GT.U32.AND UP0, UPT, UR4, 0x727fffff, UPT ;  /* 0x727fffff0400788c */ /* 0x000fd2000bf04070 */
[----:B0-----:R-:W-:Y:S05]  /*0150*/  BRA.U !UP0, `(.L_x_1) ;  /* 0x0000000108207547 */ /* 0x001fea000b800000 */
[----:B------:R-:W1:Y:S01]  /*0160*/  LDCU UR4, c[0x0][0x38c] ;  /* 0x00007180ff0477ac */ /* 0x000e620008000800 */
[----:B------:R-:W-:Y:S01]  /*0170*/  BSSY.RECONVERGENT B0, `(.L_x_2) ;  /* 0x0000004000007945 */ /* 0x000fe20003800200 */
[----:B------:R-:W-:Y:S02]  /*0180*/  MOV R8, 0x1b0 ;  /* 0x000001b000087802 */ /* 0x000fe40000000f00 */
[----:B-1----:R-:W-:-:S07]  /*0190*/  MOV R0, UR4 ;  /* 0x0000000400007c02 */ /* 0x002fce0008000f00 */
[----:B-----5:R-:W-:Y:S05]  /*01a0*/  CALL.REL.NOINC `($__internal_0_$__cuda_sm20_sqrt_rn_f32_slowpath) ;  /* 0x0000000c00787944 */ /* 0x020fea0003c00000 */
[----:B------:R-:W-:Y:S05]  /*01b0*/  BSYNC.RECONVERGENT B0 ;  /* 0x0000000000007941 */ /* 0x000fea0003800200 */
.L_x_2:
[----:B------:R-:W-:Y:S01]  /*01c0*/  MOV R13, R19 ;  /* 0x00000013000d7202 */ /* 0x000fe20000000f00 */
[----:B------:R-:W-:Y:S06]  /*01d0*/  BRA `(.L_x_3) ;  /* 0x0000000000107947 */ /* 0x000fec0003800000 */
.L_x_1:
[C---:B-1----:R-:W-:Y:S01]  /*01e0*/  FMUL.FTZ R13, R0.reuse, UR5 ;  /* 0x00000005000d7c20 */ /* 0x042fe20008410000 */
[----:B------:R-:W-:-:S03]  /*01f0*/  FMUL.FTZ R8, R0, 0.5 ;  /* 0x3f00000000087820 */ /* 0x000fc60000410000 */
[----:B------:R-:W-:-:S04]  /*0200*/  FFMA R0, -R13, R13, UR5 ;  /* 0x000000050d007e23 */ /* 0x000fc8000800010d */
[----:B------:R-:W-:-:S07]  /*0210*/  FFMA R13, R0, R8, R13 ;  /* 0x00000008000d7223 */ /* 0x000fce000000000d */
.L_x_3:
[----:B------:R-:W0:Y:S01]  /*0220*/  LDC R0, c[0x0][0x39c] ;  /* 0x0000e700ff007b82 */ /* 0x000e220000000800 */
[----:B------:R-:W-:Y:S02]  /*0230*/  HFMA2 R14, -RZ, RZ, 1.875, 0 ;  /* 0x3f800000ff0e7431 */ /* 0x000fe400000001ff */
[----:B0-----:R-:W-:-:S04]  /*0240*/  FFMA R0, -R0, R0, 1 ;  /* 0x3f80000000007423 */ /* 0x001fc80000000100 */
[----:B------:R0:W1:Y:S01]  /*0250*/  MUFU.RSQ R9, R0 ;  /* 0x0000000000097308 */ /* 0x0000620000001400 */
[----:B------:R-:W-:-:S04]  /*0260*/  IADD3 R8, PT, PT, R0, -0xd000000, RZ ;  /* 0xf300000000087810 */ /* 0x000fc80007ffe0ff */
[----:B------:R-:W-:-:S13]  /*0270*/  ISETP.GT.U32.AND P0, PT, R8, 0x727fffff, PT ;  /* 0x727fffff0800780c */ /* 0x000fda0003f04070 */
[----:B01----:R-:W-:Y:S05]  /*0280*/  @!P0 BRA `(.L_x_4) ;  /* 0x0000000000188947 */ /* 0x003fea0003800000 */
[----:B------:R-:W-:Y:S01]  /*0290*/  BSSY.RECONVERGENT B0, `(.L_x_5) ;  /* 0x0000003000007945 */ /* 0x000fe20003800200 */
[----:B------:R-:W-:-:S07]  /*02a0*/  MOV R8, 0x2c0 ;  /* 0x000002c000087802 */ /* 0x000fce0000000f00 */
[----:B-----5:R-:W-:Y:S05]  /*02b0*/  CALL.REL.NOINC `($__internal_0_$__cuda_sm20_sqrt_rn_f32_slowpath) ;  /* 0x0000000c00347944 */ /* 0x020fea0003c00000 */
[----:B------:R-:W-:Y:S05]  /*02c0*/  BSYNC.RECONVERGENT B0 ;  /* 0x0000000000007941 */ /* 0x000fea0003800200 */
.L_x_5:
[----:B------:R-:W-:Y:S01]  /*02d0*/  MOV R15, R19 ;  /* 0x00000013000f7202 */ /* 0x000fe20000000f00 */
[----:B------:R-:W-:Y:S06]  /*02e0*/  BRA `(.L_x_6) ;  /* 0x0000000000107947 */ /* 0x000fec0003800000 */
.L_x_4:
[----:B------:R-:W-:Y:S01]  /*02f0*/  FMUL.FTZ R15, R0, R9 ;  /* 0x00000009000f7220 */ /* 0x000fe20000410000 */
[----:B------:R-:W-:-:S03]  /*0300*/  FMUL.FTZ R9, R9, 0.5 ;  /* 0x3f00000009097820 */ /* 0x000fc60000410000 */
[----:B------:R-:W-:-:S04]  /*0310*/  FFMA R0, -R15, R15, R0 ;  /* 0x0000000f0f007223 */ /* 0x000fc80000000100 */
[----:B------:R-:W-:-:S07]  /*0320*/  FFMA R15, R0, R9, R15 ;  /* 0x00000009000f7223 */ /* 0x000fce000000000f */
.L_x_6:
[----:B------:R-:W0:Y:S01]  /*0330*/  LDCU UR4, c[0x0][0x388] ;  /* 0x00007100ff0477ac */ /* 0x000e220008000800 */
[----:B------:R-:W-:Y:S02]  /*0340*/  HFMA2 R17, -RZ, RZ, 1.44921875, -19.203125 ;  /* 0x3dcccccdff117431 */ /* 0x000fe400000001ff */
[----:B-----5:R-:W-:Y:S01]  /*0350*/  VIADD R16, R6, 0xb0f8a ;  /* 0x000b0f8a06107836 */ /* 0x020fe20000000000 */
[----:B------:R-:W1:Y:S01]  /*0360*/  LDCU UR5, c[0x0][0x38c] ;  /* 0x00007180ff0577ac */ /* 0x000e620008000800 */
[----:B------:R-:W2:Y:S01]  /*0370*/  LDCU.128 UR8, c[0x0][0x390] ;  /* 0x00007200ff0877ac */ /* 0x000ea20008000c00 */
[----:B0-----:R-:W-:-:S12]  /*0380*/  UIADD3 UR4, UPT, UPT, -UR4, URZ, URZ ;  /* 0x000000ff04047290 */ /* 0x001fd8000fffe1ff */
.L_x_20:
[----:B------:R-:W-:Y:S01]  /*0390*/  ISETP.NE.AND P0, PT, R12, 0x1, PT ;  /* 0x000000010c00780c */ /* 0x000fe20003f05270 */
[----:B------:R-:W-:Y:S01]  /*03a0*/  BSSY.RECONVERGENT B0, `(.L_x_7) ;  /* 0x0000091000007945 */ /* 0x000fe20003800200 */
[----:B------:R-:W-:Y:S02]  /*03b0*/  MOV R18, R5 ;  /* 0x0000000500127202 */ /* 0x000fe40000000f00 */
[----:B------:R-:W-:Y:S02]  /*03c0*/  MOV R6, R2 ;  /* 0x0000000200067202 */ /* 0x000fe40000000f00 */
[----:B------:R-:W-:-:S07]  /*03d0*/  MOV R5, R3 ;  /* 0x0000000300057202 */ /* 0x000fce0000000f00 */
[----:B------:R-:W-:Y:S05]  /*03e0*/  @!P0 BRA `(.L_x_8) ;  /* 0x0000000400188947 */ /* 0x000fea0003800000 */
[----:B------:R-:W-:Y:S01]  /*03f0*/  SHF.R.U32.HI R0, RZ, 0x2, R7 ;  /* 0x00000002ff007819 */ /* 0x000fe20000011607 */
[----:B------:R-:W-:Y:S01]  /*0400*/  HFMA2 R8, -RZ, RZ, 1.5048828125, 33.21875 ;  /* 0x3e055027ff087431 */ /* 0x000fe200000001ff */
[----:B------:R-:W-:Y:S01]  /*0410*/  SHF.L.U32 R2, R5, 0x4, RZ ;  /* 0x0000000405027819 */ /* 0x000fe200000006ff */
[----:B------:R-:W-:Y:S01]  /*0420*/  BSSY.RECONVERGENT B1, `(.L_x_9) ;  /* 0x000003a000017945 */ /* 0x000fe20003800200 */
[----:B------:R-:W-:-:S05]  /*0430*/  LOP3.LUT R0, R0, R7, RZ, 0x3c, !PT ;  /* 0x0000000700007212 */ /* 0x000fca00078e3cff */
[----:B------:R-:W-:-:S05]  /*0440*/  IMAD.SHL.U32 R3, R0, 0x2, RZ ;  /* 0x0000000200037824 */ /* 0x000fca00078e00ff */
[----:B------:R-:W-:-:S04]  /*0450*/  LOP3.LUT R3, R5, R2, R3, 0x96, !PT ;  /* 0x0000000205037212 */ /* 0x000fc800078e9603 */
[----:B------:R-:W-:Y:S02]  /*0460*/  LOP3.LUT R2, R3, R0, RZ, 0x3c, !PT ;  /* 0x0000000003027212 */ /* 0x000fe400078e3cff */
[----:B------:R-:W-:Y:S02]  /*0470*/  MOV R3, 0x2f800000 ;  /* 0x2f80000000037802 */ /* 0x000fe40000000f00 */
[----:B------:R-:W-:-:S04]  /*0480*/  IADD3 R0, PT, PT, R16, -0x587c5, R2 ;  /* 0xfffa783b10007810 */ /* 0x000fc80007ffe002 */
[----:B------:R-:W-:-:S05]  /*0490*/  I2FP.F32.U32 R0, R0 ;  /* 0x0000000000007245 */ /* 0x000fca0000201000 */
[----:B------:R-:W-:-:S05]  /*04a0*/  FFMA R0, R0, R3, 1.1641532182693481445e-10 ;  /* 0x2f00000000007423 */ /* 0x000fca0000000003 */
[----:B------:R-:W-:-:S13]  /*04b0*/  FSETP.GEU.AND P0, PT, R0, 1.175494350822287508e-38, PT ;  /* 0x008000000000780b */ /* 0x000fda0003f0e000 */
[----:B------:R-:W-:-:S05]  /*04c0*/  @!P0 FMUL R0, R0, 8388608 ;  /* 0x4b00000000008820 */ /* 0x000fca0000400000 */
[----:B------:R-:W-:-:S04]  /*04d0*/  IADD3 R3, PT, PT, R0, -0x3f2aaaab, RZ ;  /* 0xc0d5555500037810 */ /* 0x000fc80007ffe0ff */
[----:B------:R-:W-:-:S04]  /*04e0*/  LOP3.LUT R7, R3, 0xff800000, RZ, 0xc0, !PT ;  /* 0xff80000003077812 */ /* 0x000fc800078ec0ff */
[----:B------:R-:W-:-:S05]  /*04f0*/  IADD3 R3, PT, PT, R0, -R7, RZ ;  /* 0x8000000700037210 */ /* 0x000fca0007ffe0ff */
[----:B------:R-:W-:Y:S01]  /*0500*/  FADD R9, R3, -1 ;  /* 0xbf80000003097421 */ /* 0x000fe20000000000 */
[----:B------:R-:W-:Y:S02]  /*0510*/  FSEL R3, RZ, -23, P0 ;  /* 0xc1b80000ff037808 */ /* 0x000fe40000000000 */
[----:B------:R-:W-:Y:S01]  /*0520*/  ISETP.GT.U32.AND P0, PT, R0, 0x7f7fffff, PT ;  /* 0x7f7fffff0000780c */ /* 0x000fe20003f04070 */
[----:B------:R-:W-:-:S04]  /*0530*/  FFMA R8, R9, -R8, 0.14084610342979431152 ;  /* 0x3e1039f609087423 */ /* 0x000fc80000000808 */
[----:B------:R-:W-:-:S04]  /*0540*/  FFMA R8, R9, R8, -0.12148627638816833496 ;  /* 0xbdf8cdcc09087423 */ /* 0x000fc80000000008 */
[----:B------:R-:W-:-:S04]  /*0550*/  FFMA R8, R9, R8, 0.13980610668659210205 ;  /* 0x3e0f295509087423 */ /* 0x000fc80000000008 */
[----:B------:R-:W-:-:S04]  /*0560*/  FFMA R8, R9, R8, -0.16684235632419586182 ;  /* 0xbe2ad8b909087423 */ /* 0x000fc80000000008 */
[----:B------:R-:W-:-:S04]  /*0570*/  FFMA R8, R9, R8, 0.20012299716472625732 ;  /* 0x3e4ced0b09087423 */ /* 0x000fc80000000008 */
[----:B------:R-:W-:-:S04]  /*0580*/  FFMA R8, R9, R8, -0.24999669194221496582 ;  /* 0xbe7fff2209087423 */ /* 0x000fc80000000008 */
[----:B------:R-:W-:-:S04]  /*0590*/  FFMA R8, R9, R8, 0.33333182334899902344 ;  /* 0x3eaaaa7809087423 */ /* 0x000fc80000000008 */
[C---:B------:R-:W-:Y:S01]  /*05a0*/  FFMA R12, R9.reuse, R8, -0.5 ;  /* 0xbf000000090c7423 */ /* 0x040fe20000000008 */
[----:B------:R-:W-:Y:S02]  /*05b0*/  I2FP.F32.S32 R8, R7 ;  /* 0x0000000700087245 */ /* 0x000fe40000201400 */
[----:B------:R-:W-:Y:S01]  /*05c0*/  MOV R7, 0x7f800000 ;  /* 0x7f80000000077802 */ /* 0x000fe20000000f00 */
[C---:B------:R-:W-:Y:S02]  /*05d0*/  FMUL R12, R9.reuse, R12 ;  /* 0x0000000c090c7220 */ /* 0x040fe40000400000 */
[----:B------:R-:W-:Y:S01]  /*05e0*/  FFMA R8, R8, 1.1920928955078125e-07, R3 ;  /* 0x3400000008087823 */ /* 0x000fe20000000003 */
[----:B------:R-:W-:Y:S01]  /*05f0*/  SHF.R.U32.HI R3, RZ, 0x2, R4 ;  /* 0x00000002ff037819 */ /* 0x000fe20000011604 */
[----:B------:R-:W-:-:S03]  /*0600*/  FFMA R9, R9, R12, R9 ;  /* 0x0000000c09097223 */ /* 0x000fc60000000009 */
[----:B------:R-:W-:Y:S01]  /*0610*/  LOP3.LUT R3, R3, R4, RZ, 0x3c, !PT ;  /* 0x0000000403037212 */ /* 0x000fe200078e3cff */
[----:B------:R-:W-:Y:S01]  /*0620*/  FFMA R8, R8, 0.69314718246459960938, R9 ;  /* 0x3f31721808087823 */ /* 0x000fe20000000009 */
[C---:B------:R-:W-:Y:S01]  /*0630*/  @P0 FFMA R8, R0.reuse, R7, +INF ;  /* 0x7f80000000080423 */ /* 0x040fe20000000007 */
[----:B------:R-:W-:Y:S01]  /*0640*/  FSETP.NEU.AND P0, PT, R0, RZ, PT ;  /* 0x000000ff0000720b */ /* 0x000fe20003f0d000 */
[----:B------:R-:W-:Y:S01]  /*0650*/  IMAD.SHL.U32 R4, R2, 0x10, RZ ;  /* 0x0000001002047824 */ /* 0x000fe200078e00ff */
[----:B------:R-:W-:Y:S01]  /*0660*/  SHF.L.U32 R7, R3, 0x1, RZ ;  /* 0x0000000103077819 */ /* 0x000fe200000006ff */
[----:B------:R-:W-:-:S03]  /*0670*/  FMUL R8, R8, -2 ;  /* 0xc000000008087820 */ /* 0x000fc60000400000 */
[----:B------:R-:W-:Y:S01]  /*0680*/  LOP3.LUT R3, R3, R7, R4, 0x96, !PT ;  /* 0x0000000703037212 */ /* 0x000fe200078e9604 */
[----:B------:R-:W-:Y:S01]  /*0690*/  HFMA2 R7, -RZ, RZ, 0.1495361328125, 0.0004794597625732421875 ;  /* 0x30c90fdbff077431 */ /* 0x000fe200000001ff */
[----:B------:R-:W-:Y:S02]  /*06a0*/  FSEL R9, R8, +INF , P0 ;  /* 0x7f80000008097808 */ /* 0x000fe40000000000 */
[----:B------:R-:W-:Y:S02]  /*06b0*/  LOP3.LUT R3, R3, R2, RZ, 0x3c, !PT ;  /* 0x0000000203037212 */ /* 0x000fe400078e3cff */
[----:B------:R-:W-:Y:S01]  /*06c0*/  IADD3 R4, PT, PT, R9, -0xd000000, RZ ;  /* 0xf300000009047810 */ /* 0x000fe20007ffe0ff */
[----:B------:R0:W3:Y:S01]  /*06d0*/  MUFU.RSQ R8, R9 ;  /* 0x0000000900087308 */ /* 0x0000e20000001400 */
[----:B------:R-:W-:Y:S02]  /*06e0*/  IADD3 R0, PT, PT, R3, R16, RZ ;  /* 0x0000001003007210 */ /* 0x000fe40007ffe0ff */
[----:B------:R-:W-:-:S02]  /*06f0*/  ISETP.GT.U32.AND P0, PT, R4, 0x727fffff, PT ;  /* 0x727fffff0400780c */ /* 0x000fc40003f04070 */
[----:B------:R-:W-:-:S05]  /*0700*/  I2FP.F32.U32 R0, R0 ;  /* 0x0000000000007245 */ /* 0x000fca0000201000 */
[----:B------:R-:W-:-:S06]  /*0710*/  FFMA R4, R0, R7, 7.314590599882819788e-10 ;  /* 0x30490fdb00047423 */ /* 0x000fcc0000000007 */
[----:B0-----:R-:W-:Y:S05]  /*0720*/  @!P0 BRA `(.L_x_10) ;  /* 0x0000000000148947 */ /* 0x001fea0003800000 */
[----:B------:R-:W-:Y:S02]  /*0730*/  MOV R0, R9 ;  /* 0x0000000900007202 */ /* 0x000fe40000000f00 */
[----:B---3--:R-:W-:-:S07]  /*0740*/  MOV R8, 0x760 ;  /* 0x0000076000087802 */ /* 0x008fce0000000f00 */
[----:B-12---:R-:W-:Y:S05]  /*0750*/  CALL.REL.NOINC `($__internal_0_$__cuda_sm20_sqrt_rn_f32_slowpath) ;  /* 0x00000008000c7944 */ /* 0x006fea0003c00000 */
[----:B------:R-:W-:Y:S01]  /*0760*/  MOV R0, R19 ;  /* 0x0000001300007202 */ /* 0x000fe20000000f00 */
[----:B------:R-:W-:Y:S06]  /*0770*/  BRA `(.L_x_11) ;  /* 0x0000000000107947 */ /* 0x000fec0003800000 */
.L_x_10:
[----:B---3--:R-:W-:Y:S01]  /*0780*/  FMUL.FTZ R0, R9, R8 ;  /* 0x0000000809007220 */ /* 0x008fe20000410000 */
[----:B------:R-:W-:-:S03]  /*0790*/  FMUL.FTZ R8, R8, 0.5 ;  /* 0x3f00000008087820 */ /* 0x000fc60000410000 */
[----:B------:R-:W-:-:S04]  /*07a0*/  FFMA R7, -R0, R0, R9 ;  /* 0x0000000000077223 */ /* 0x000fc80000000109 */
[----:B------:R-:W-:-:S07]  /*07b0*/  FFMA R0, R7, R8, R0 ;  /* 0x0000000807007223 */ /* 0x000fce0000000000 */
.L_x_11:
[----:B-12---:R-:W-:Y:S05]  /*07c0*/  BSYNC.RECONVERGENT B1 ;  /* 0x0000000000017941 */ /* 0x006fea0003800200 */
.L_x_9:
[----:B------:R-:W-:Y:S01]  /*07d0*/  FMUL.RZ R8, R4, 0.15915493667125701904 ;  /* 0x3e22f98304087820 */ /* 0x000fe2000040c000 */
[----:B------:R-:W-:-:S03]  /*07e0*/  HFMA2 R12, -RZ, RZ, 0, 0 ;  /* 0x00000000ff0c7431 */ /* 0x000fc600000001ff */
[----:B------:R-:W0:Y:S08]  /*07f0*/  MUFU.COS R11, R8 ;  /* 0x00000008000b7308 */ /* 0x000e300000000000 */
[----:B------:R-:W1:Y:S01]  /*0800*/  MUFU.SIN R7, R8 ;  /* 0x0000000800077308 */ /* 0x000e620000000400 */
[----:B0-----:R-:W-:-:S04]  /*0810*/  FMUL R11, R11, R0 ;  /* 0x000000000b0b7220 */ /* 0x001fc80000400000 */
[----:B------:R-:W-:Y:S02]  /*0820*/  IMAD.MOV.U32 R20, RZ, RZ, R11 ;  /* 0x000000ffff147224 */ /* 0x000fe400078e000b */
[----:B-1----:R-:W-:Y:S01]  /*0830*/  FMUL R4, R7, R0 ;  /* 0x0000000007047220 */ /* 0x002fe20000400000 */
[----:B------:R-:W-:Y:S06]  /*0840*/  BRA `(.L_x_12) ;  /* 0x0000000400187947 */ /* 0x000fec0003800000 */
.L_x_8:
[----:B------:R-:W-:Y:S01]  /*0850*/  SHF.R.U32.HI R0, RZ, 0x2, R7 ;  /* 0x00000002ff007819 */ /* 0x000fe20000011607 */
[----:B------:R-:W-:Y:S01]  /*0860*/  HFMA2 R8, -RZ, RZ, 1.5048828125, 33.21875 ;  /* 0x3e055027ff087431 */ /* 0x000fe200000001ff */
[----:B------:R-:W-:Y:S01]  /*0870*/  SHF.L.U32 R2, R5, 0x4, RZ ;  /* 0x0000000405027819 */ /* 0x000fe200000006ff */
[----:B------:R-:W-:Y:S01]  /*0880*/  BSSY.RECONVERGENT B1, `(.L_x_13) ;  /* 0x000003a000017945 */ /* 0x000fe20003800200 */
[----:B------:R-:W-:-:S04]  /*0890*/  LOP3.LUT R0, R0, R7, RZ, 0x3c, !PT ;  /* 0x0000000700007212 */ /* 0x000fc800078e3cff */
[----:B------:R-:W-:-:S04]  /*08a0*/  SHF.L.U32 R3, R0, 0x1, RZ ;  /* 0x0000000100037819 */ /* 0x000fc800000006ff */
        /* <DEDUP_REMOVED lines=22> */
[----:B------:R-:W-:Y:S01]  /*0a10*/  I2FP.F32.S32 R8, R7 ;  /* 0x0000000700087245 */ /* 0x000fe20000201400 */
[----:B------:R-:W-:Y:S02]  /*0a20*/  IMAD.MOV.U32 R7, RZ, RZ, 0x7f800000 ;  /* 0x7f800000ff077424 */ /* 0x000fe400078e00ff */
[C---:B------:R-:W-:Y:S02]  /*0a30*/  FMUL R12, R9.reuse, R12 ;  /* 0x0000000c090c7220 */ /* 0x040fe40000400000 */
[----:B------:R-:W-:Y:S01]  /*0a40*/  FFMA R8, R8, 1.1920928955078125e-07, R3 ;  /* 0x3400000008087823 */ /* 0x000fe20000000003 */
[----:B------:R-:W-:Y:S01]  /*0a50*/  SHF.R.U32.HI R3, RZ, 0x2, R4 ;  /* 0x00000002ff037819 */ /* 0x000fe20000011604 */
[----:B------:R-:W-:-:S03]  /*0a60*/  FFMA R9, R9, R12, R9 ;  /* 0x0000000c09097223 */ /* 0x000fc60000000009 */
[----:B------:R-:W-:Y:S01]  /*0a70*/  LOP3.LUT R3, R3, R4, RZ, 0x3c, !PT ;  /* 0x0000000403037212 */ /* 0x000fe200078e3cff */
[----:B------:R-:W-:Y:S01]  /*0a80*/  FFMA R8, R8, 0.69314718246459960938, R9 ;  /* 0x3f31721808087823 */ /* 0x000fe20000000009 */
[C---:B------:R-:W-:Y:S01]  /*0a90*/  @P0 FFMA R8, R0.reuse, R7, +INF ;  /* 0x7f80000000080423 */ /* 0x040fe20000000007 */
[----:B------:R-:W-:Y:S02]  /*0aa0*/  FSETP.NEU.AND P0, PT, R0, RZ, PT ;  /* 0x000000ff0000720b */ /* 0x000fe40003f0d000 */
[----:B------:R-:W-:Y:S01]  /*0ab0*/  SHF.L.U32 R7, R3, 0x1, RZ ;  /* 0x0000000103077819 */ /* 0x000fe200000006ff */
[----:B------:R-:W-:Y:S01]  /*0ac0*/  FMUL R8, R8, -2 ;  /* 0xc000000008087820 */ /* 0x000fe20000400000 */
[----:B------:R-:W-:-:S04]  /*0ad0*/  SHF.L.U32 R4, R2, 0x4, RZ ;  /* 0x0000000402047819 */ /* 0x000fc800000006ff */
[----:B------:R-:W-:Y:S02]  /*0ae0*/  FSEL R9, R8, +INF , P0 ;  /* 0x7f80000008097808 */ /* 0x000fe40000000000 */
[----:B------:R-:W-:Y:S02]  /*0af0*/  LOP3.LUT R3, R3, R7, R4, 0x96, !PT ;  /* 0x0000000703037212 */ /* 0x000fe400078e9604 */
[----:B------:R-:W-:Y:S01]  /*0b00*/  IADD3 R7, PT, PT, R9, -0xd000000, RZ ;  /* 0xf300000009077810 */ /* 0x000fe20007ffe0ff */
[----:B------:R0:W3:Y:S01]  /*0b10*/  MUFU.RSQ R0, R9 ;  /* 0x0000000900007308 */ /* 0x0000e20000001400 */
[----:B------:R-:W-:Y:S02]  /*0b20*/  LOP3.LUT R3, R3, R2, RZ, 0x3c, !PT ;  /* 0x0000000203037212 */ /* 0x000fe400078e3cff */
[----:B------:R-:W-:Y:S02]  /*0b30*/  ISETP.GT.U32.AND P0, PT, R7, 0x727fffff, PT ;  /* 0x727fffff0700780c */ /* 0x000fe40003f04070 */
[----:B------:R-:W-:-:S02]  /*0b40*/  IADD3 R4, PT, PT, R3, R16, RZ ;  /* 0x0000001003047210 */ /* 0x000fc40007ffe0ff */
[----:B------:R-:W-:Y:S02]  /*0b50*/  MOV R7, 0x30c90fdb ;  /* 0x30c90fdb00077802 */ /* 0x000fe40000000f00 */
[----:B------:R-:W-:-:S05]  /*0b60*/  I2FP.F32.U32 R4, R4 ;  /* 0x0000000400047245 */ /* 0x000fca0000201000 */
[----:B------:R-:W-:Y:S02]  /*0b70*/  FFMA R4, R4, R7, 7.314590599882819788e-10 ;  /* 0x30490fdb04047423 */ /* 0x000fe40000000007 */
[----:B0-----:R-:W-:Y:S05]  /*0b80*/  @!P0 BRA `(.L_x_14) ;  /* 0x0000000000148947 */ /* 0x001fea0003800000 */
[----:B---3--:R-:W-:Y:S02]  /*0b90*/  MOV R0, R9 ;  /* 0x0000000900007202 */ /* 0x008fe40000000f00 */
[----:B------:R-:W-:-:S07]  /*0ba0*/  MOV R8, 0xbc0 ;  /* 0x00000bc000087802 */ /* 0x000fce0000000f00 */
[----:B-12---:R-:W-:Y:S05]  /*0bb0*/  CALL.REL.NOINC `($__internal_0_$__cuda_sm20_sqrt_rn_f32_slowpath) ;  /* 0x0000000000f47944 */ /* 0x006fea0003c00000 */
[----:B------:R-:W-:Y:S01]  /*0bc0*/  IMAD.MOV.U32 R20, RZ, RZ, R19 ;  /* 0x000000ffff147224 */ /* 0x000fe200078e0013 */
[----:B------:R-:W-:Y:S06]  /*0bd0*/  BRA `(.L_x_15) ;  /* 0x0000000000107947 */ /* 0x000fec0003800000 */
.L_x_14:
[----:B---3--:R-:W-:Y:S01]  /*0be0*/  FMUL.FTZ R20, R9, R0 ;  /* 0x0000000009147220 */ /* 0x008fe20000410000 */
[----:B------:R-:W-:-:S03]  /*0bf0*/  FMUL.FTZ R0, R0, 0.5 ;  /* 0x3f00000000007820 */ /* 0x000fc60000410000 */
[----:B------:R-:W-:-:S04]  /*0c00*/  FFMA R7, -R20, R20, R9 ;  /* 0x0000001414077223 */ /* 0x000fc80000000109 */
[----:B------:R-:W-:-:S07]  /*0c10*/  FFMA R20, R7, R0, R20 ;  /* 0x0000000007147223 */ /* 0x000fce0000000014 */
.L_x_15:
[----:B-12---:R-:W-:Y:S05]  /*0c20*/  BSYNC.RECONVERGENT B1 ;  /* 0x0000000000017941 */ /* 0x006fea0003800200 */
.L_x_13:
[----:B------:R-:W-:Y:S01]  /*0c30*/  FMUL.RZ R0, R4, 0.15915493667125701904 ;  /* 0x3e22f98304007820 */ /* 0x000fe2000040c000 */
[----:B------:R-:W-:Y:S01]  /*0c40*/  HFMA2 R12, -RZ, RZ, 0, 5.9604644775390625e-08 ;  /* 0x00000001ff0c7431 */ /* 0x000fe200000001ff */
[----:B------:R-:W-:Y:S02]  /*0c50*/  MOV R4, R11 ;  /* 0x0000000b00047202 */ /* 0x000fe40000000f00 */
[----:B------:R-:W0:Y:S08]  /*0c60*/  MUFU.COS R9, R0 ;  /* 0x0000000000097308 */ /* 0x000e300000000000 */
[----:B------:R-:W1:Y:S01]  /*0c70*/  MUFU.SIN R7, R0 ;  /* 0x0000000000077308 */ /* 0x000e620000000400 */
[----:B0-----:R-:W-:-:S05]  /*0c80*/  FMUL R9, R9, R20 ;  /* 0x0000001409097220 */ /* 0x001fca0000400000 */
[----:B------:R-:W-:Y:S01]  /*0c90*/  MOV R11, R9 ;  /* 0x00000009000b7202 */ /* 0x000fe20000000f00 */
[----:B-1----:R-:W-:-:S07]  /*0ca0*/  FMUL R20, R7, R20 ;  /* 0x0000001407147220 */ /* 0x002fce0000400000 */
.L_x_12:
[----:B------:R-:W-:Y:S05]  /*0cb0*/  BSYNC.RECONVERGENT B0 ;  /* 0x0000000000007941 */ /* 0x000fea0003800200 */
.L_x_7:
[----:B------:R-:W-:Y:S01]  /*0cc0*/  IADD3 R0, PT, PT, R17, -0xd000000, RZ ;  /* 0xf300000011007810 */ /* 0x000fe20007ffe0ff */
[----:B------:R0:W1:Y:S01]  /*0cd0*/  MUFU.RSQ R8, R17 ;  /* 0x0000001100087308 */ /* 0x0000620000001400 */
[----:B------:R-:W-:Y:S01]  /*0ce0*/  BSSY.RECONVERGENT B0, `(.L_x_16) ;  /* 0x000000f000007945 */ /* 0x000fe20003800200 */
[----:B------:R-:W-:Y:S01]  /*0cf0*/  FMUL R7, RZ, R14 ;  /* 0x0000000eff077220 */ /* 0x000fe20000400000 */
[----:B------:R-:W-:-:S13]  /*0d00*/  ISETP.GT.U32.AND P0, PT, R0, 0x727fffff, PT ;  /* 0x727fffff0000780c */ /* 0x000fda0003f04070 */
[----:B0-----:R-:W-:Y:S05]  /*0d10*/  @!P0 BRA `(.L_x_17) ;  /* 0x00000000001c8947 */ /* 0x001fea0003800000 */
[----:B------:R-:W-:Y:S01]  /*0d20*/  BSSY.RECONVERGENT B1, `(.L_x_18) ;  /* 0x0000004000017945 */ /* 0x000fe20003800200 */
[----:B------:R-:W-:Y:S02]  /*0d30*/  MOV R0, R17 ;  /* 0x0000001100007202 */ /* 0x000fe40000000f00 */
[----:B-1----:R-:W-:-:S07]  /*0d40*/  MOV R8, 0xd60 ;  /* 0x00000d6000087802 */ /* 0x002fce0000000f00 */
[----:B------:R-:W-:Y:S05]  /*0d50*/  CALL.REL.NOINC `($__internal_0_$__cuda_sm20_sqrt_rn_f32_slowpath) ;  /* 0x00000000008c7944 */ /* 0x000fea0003c00000 */
[----:B------:R-:W-:Y:S05]  /*0d60*/  BSYNC.RECONVERGENT B1 ;  /* 0x0000000000017941 */ /* 0x000fea0003800200 */
.L_x_18:
[----:B------:R-:W-:Y:S01]  /*0d70*/  MOV R9, R19 ;  /* 0x0000001300097202 */ /* 0x000fe20000000f00 */
[----:B------:R-:W-:Y:S06]  /*0d80*/  BRA `(.L_x_19) ;  /* 0x0000000000107947 */ /* 0x000fec0003800000 */
.L_x_17:
[C---:B-1----:R-:W-:Y:S01]  /*0d90*/  FMUL.FTZ R0, R8.reuse, R17 ;  /* 0x0000001108007220 */ /* 0x042fe20000410000 */
[----:B------:R-:W-:-:S03]  /*0da0*/  FMUL.FTZ R8, R8, 0.5 ;  /* 0x3f00000008087820 */ /* 0x000fc60000410000 */
[----:B------:R-:W-:-:S04]  /*0db0*/  FFMA R9, -R0, R0, R17 ;  /* 0x0000000000097223 */ /* 0x000fc80000000111 */
[----:B------:R-:W-:-:S07]  /*0dc0*/  FFMA R9, R9, R8, R0 ;  /* 0x0000000809097223 */ /* 0x000fce0000000000 */
.L_x_19:
[----:B------:R-:W-:Y:S05]  /*0dd0*/  BSYNC.RECONVERGENT B0 ;  /* 0x0000000000007941 */ /* 0x000fea0003800200 */
.L_x_16:
[----:B------:R-:W-:Y:S01]  /*0de0*/  FMUL R19, R20, R15 ;  /* 0x0000000f14137220 */ /* 0x000fe20000400000 */
[C---:B------:R-:W-:Y:S01]  /*0df0*/  FMUL R20, R9.reuse, UR10 ;  /* 0x0000000a09147c20 */ /* 0x040fe20008400000 */
[----:B------:R-:W-:Y:S01]  /*0e00*/  FMUL R0, R9, R14 ;  /* 0x0000000e09007220 */ /* 0x000fe20000400000 */
[----:B------:R-:W-:Y:S01]  /*0e10*/  FADD R8, -R17, UR9 ;  /* 0x0000000911087e21 */ /* 0x000fe20008000100 */
[----:B------:R-:W-:Y:S01]  /*0e20*/  UIADD3 UR4, UPT, UPT, UR4, 0x1, URZ ;  /* 0x0000000104047890 */ /* 0x000fe2000fffe0ff */
[-C--:B------:R-:W-:Y:S01]  /*0e30*/  FMUL R9, R20, R13.reuse ;  /* 0x0000000d14097220 */ /* 0x080fe20000400000 */
[----:B------:R-:W-:Y:S01]  /*0e40*/  FFMA R19, R4, UR11, R19 ;  /* 0x0000000b04137c23 */ /* 0x000fe20008000013 */
[----:B------:R-:W-:Y:S01]  /*0e50*/  FMUL R0, R0, R13 ;  /* 0x0000000d00007220 */ /* 0x000fe20000400000 */
[----:B------:R-:W-:Y:S01]  /*0e60*/  FMUL R8, R8, UR8 ;  /* 0x0000000808087c20 */ /* 0x000fe20008400000 */
[----:B------:R-:W-:Y:S01]  /*0e70*/  FMUL R9, R9, R4 ;  /* 0x0000000409097220 */ /* 0x000fe20000400000 */
[----:B------:R-:W-:Y:S01]  /*0e80*/  UISETP.NE.AND UP0, UPT, UR4, URZ, UPT ;  /* 0x000000ff0400728c */ /* 0x000fe2000bf05270 */
[----:B------:R-:W-:Y:S01]  /*0e90*/  FMUL R0, R0, R19 ;  /* 0x0000001300007220 */ /* 0x000fe20000400000 */
[----:B------:R-:W-:-:S02]  /*0ea0*/  VIADD R16, R16, 0xb0f8a ;  /* 0x000b0f8a10107836 */ /* 0x000fc40000000000 */
[----:B------:R-:W-:Y:S01]  /*0eb0*/  FFMA R8, R8, UR5, R9 ;  /* 0x0000000508087c23 */ /* 0x000fe20008000009 */
[----:B------:R-:W-:Y:S01]  /*0ec0*/  MOV R4, R6 ;  /* 0x0000000600047202 */ /* 0x000fe20000000f00 */
[----:B------:R-:W-:Y:S02]  /*0ed0*/  FFMA R7, R7, UR5, R0 ;  /* 0x0000000507077c23 */ /* 0x000fe40008000000 */
[----:B------:R-:W-:Y:S02]  /*0ee0*/  FADD R8, R8, R17 ;  /* 0x0000001108087221 */ /* 0x000fe40000000000 */
[----:B------:R-:W-:Y:S01]  /*0ef0*/  FADD R14, R7, R14 ;  /* 0x0000000e070e7221 */ /* 0x000fe20000000000 */
[----:B------:R-:W-:Y:S01]  /*0f00*/  MOV R7, R18 ;  /* 0x0000001200077202 */ /* 0x000fe20000000f00 */
[----:B------:R-:W-:Y:S01]  /*0f10*/  FADD R17, |R8|, -RZ ;  /* 0x800000ff08117221 */ /* 0x000fe20000000200 */
[----:B------:R-:W-:Y:S06]  /*0f20*/  BRA.U UP0, `(.L_x_20) ;  /* 0xfffffff500187547 */ /* 0x000fec000b83ffff */
[----:B------:R-:W-:-:S07]  /*0f30*/  FADD R14, R14, -1 ;  /* 0xbf8000000e0e7421 */ /* 0x000fce0000000000 */
.L_x_0:
[----:B------:R-:W0:Y:S01]  /*0f40*/  LDC.64 R2, c[0x0][0x380] ;  /* 0x0000e000ff027b82 */ /* 0x000e220000000a00 */
[----:B------:R-:W-:Y:S01]  /*0f50*/  FMNMX R5, RZ, R14, !PT ;  /* 0x0000000eff057209 */ /* 0x000fe20007800000 */
[----:B0-----:R-:W-:-:S05]  /*0f60*/  IMAD.WIDE R10, R10, 0x4, R2 ;  /* 0x000000040a0a7825 */ /* 0x001fca00078e0202 */
[----:B------:R-:W-:Y:S01]  /*0f70*/  STG.E desc[UR6][R10.64], R5 ;  /* 0x000000050a007986 */ /* 0x000fe2000c101906 */
[----:B------:R-:W-:Y:S05]  /*0f80*/  EXIT ;  /* 0x000000000000794d */ /* 0x000fea0003800000 */
        .weak           $__internal_0_$__cuda_sm20_sqrt_rn_f32_slowpath
        .type           $__internal_0_$__cuda_sm20_sqrt_rn_f32_slowpath,@function
        .size           $__internal_0_$__cuda_sm20_sqrt_rn_f32_slowpath,(.L_x_32 - $__internal_0_$__cuda_sm20_sqrt_rn_f32_slowpath)
$__internal_0_$__cuda_sm20_sqrt_rn_f32_slowpath:
[----:B------:R-:W-:-:S13]  /*0f90*/  LOP3.LUT P0, RZ, R0, 0x7fffffff, RZ, 0xc0, !PT ;  /* 0x7fffffff00ff7812 */ /* 0x000fda000780c0ff */
[----:B------:R-:W-:Y:S01]  /*0fa0*/  @!P0 MOV R19, R0 ;  /* 0x0000000000138202 */ /* 0x000fe20000000f00 */
[----:B------:R-:W-:Y:S06]  /*0fb0*/  @!P0 BRA `(.L_x_21) ;  /* 0x0000000000408947 */ /* 0x000fec0003800000 */
[----:B------:R-:W-:-:S13]  /*0fc0*/  FSETP.GEU.FTZ.AND P0, PT, R0, RZ, PT ;  /* 0x000000ff0000720b */ /* 0x000fda0003f1e000 */
[----:B------:R-:W-:Y:S01]  /*0fd0*/  @!P0 MOV R19, 0x7fffffff ;  /* 0x7fffffff00138802 */ /* 0x000fe20000000f00 */
[----:B------:R-:W-:Y:S06]  /*0fe0*/  @!P0 BRA `(.L_x_21) ;  /* 0x0000000000348947 */ /* 0x000fec0003800000 */
[----:B------:R-:W-:-:S13]  /*0ff0*/  FSETP.GTU.FTZ.AND P0, PT, |R0|, +INF , PT ;  /* 0x7f8000000000780b */ /* 0x000fda0003f1c200 */
[----:B------:R-:W-:Y:S01]  /*1000*/  @P0 FADD.FTZ R19, R0, 1 ;  /* 0x3f80000000130421 */ /* 0x000fe20000010000 */
[----:B------:R-:W-:Y:S06]  /*1010*/  @P0 BRA `(.L_x_21) ;  /* 0x0000000000280947 */ /* 0x000fec0003800000 */
[----:B------:R-:W-:-:S13]  /*1020*/  FSETP.NEU.FTZ.AND P0, PT, |R0|, +INF , PT ;  /* 0x7f8000000000780b */ /* 0x000fda0003f1d200 */
[----:B------:R-:W-:-:S04]  /*1030*/  @P0 FFMA R22, R0, 1.84467440737095516160e+19, RZ ;  /* 0x5f80000000160823 */ /* 0x000fc800000000ff */
[----:B------:R-:W0:Y:S02]  /*1040*/  @P0 MUFU.RSQ R19, R22 ;  /* 0x0000001600130308 */ /* 0x000e240000001400 */
[----:B0-----:R-:W-:Y:S01]  /*1050*/  @P0 FMUL.FTZ R9, R22, R19 ;  /* 0x0000001316090220 */ /* 0x001fe20000410000 */
[----:B------:R-:W-:Y:S01]  /*1060*/  @P0 FMUL.FTZ R23, R19, 0.5 ;  /* 0x3f00000013170820 */ /* 0x000fe20000410000 */
[----:B------:R-:W-:Y:S02]  /*1070*/  @!P0 MOV R19, R0 ;  /* 0x0000000000138202 */ /* 0x000fe40000000f00 */
[----:B------:R-:W-:-:S04]  /*1080*/  @P0 FADD.FTZ R21, -R9, -RZ ;  /* 0x800000ff09150221 */ /* 0x000fc80000010100 */
[----:B------:R-:W-:-:S04]  /*1090*/  @P0 FFMA R24, R9, R21, R22 ;  /* 0x0000001509180223 */ /* 0x000fc80000000016 */
[----:B------:R-:W-:-:S04]  /*10a0*/  @P0 FFMA R23, R24, R23, R9 ;  /* 0x0000001718170223 */ /* 0x000fc80000000009 */
[----:B------:R-:W-:-:S07]  /*10b0*/  @P0 FMUL.FTZ R19, R23, 2.3283064365386962891e-10 ;  /* 0x2f80000017130820 */ /* 0x000fce0000410000 */
.L_x_21:
[----:B------:R-:W-:-:S04]  /*10c0*/  HFMA2 R9, -RZ, RZ, 0, 0 ;  /* 0x00000000ff097431 */ /* 0x000fc800000001ff */
[----:B------:R-:W-:Y:S05]  /*10d0*/  RET.REL.NODEC R8 `(_Z16hestonMonteCarloPfifffffP17curandStateXORWOW) ;  /* 0xffffffec08c87950 */ /* 0x000fea0003c3ffff */
.L_x_22:
[----:B------:R-:W-:-:S00]  /*10e0*/  BRA `(.L_x_22) ;  /* 0xfffffffc00fc7947 */ /* 0x000fc0000383ffff */
[----:B------:R-:W-:-:S00]  /*10f0*/  NOP ;  /* 0x0000000000007918 */ /* 0x000fc00000000000 */
        /* <DEDUP_REMOVED lines=8> */
.L_x_32:


//--------------------- .text._Z17init_curand_stateP17curandStateXORWOW --------------------------
	.section	.text._Z17init_curand_stateP17curandStateXORWOW,"ax",@progbits
	.align	128
        .global         _Z17init_curand_stateP17curandStateXORWOW
        .type           _Z17init_curand_stateP17curandStateXORWOW,@function
        .size           _Z17init_curand_stateP17curandStateXORWOW,(.L_x_34 - _Z17init_curand_stateP17curandStateXORWOW)
        .other          _Z17init_curand_stateP17curandStateXORWOW,@"STO_CUDA_ENTRY STV_DEFAULT"
_Z17init_curand_stateP17curandStateXORWOW:
.text._Z17init_curand_stateP17curandStateXORWOW:
[----:B------:R-:W-:Y:S01]  /*0000*/  LDC R1, c[0x0][0x37c] ;  /* 0x0000df00ff017b82 */ /* 0x000fe20000000800 */
[----:B------:R-:W0:Y:S07]  /*0010*/  S2R R13, SR_CTAID.X ;  /* 0x00000000000d7919 */ /* 0x000e2e0000002500 */
[----:B------:R-:W1:Y:S01]  /*0020*/  LDC.64 R6, c[0x0][0x380] ;  /* 0x0000e000ff067b82 */ /* 0x000e620000000a00 */
[----:B------:R-:W0:Y:S01]  /*0030*/  LDCU UR6, c[0x0][0x360] ;  /* 0x00006c00ff0677ac */ /* 0x000e220008000800 */
[----:B------:R-:W-:Y:S01]  /*0040*/  IMAD.MOV.U32 R2, RZ, RZ, 0x2abc4dd5 ;  /* 0x2abc4dd5ff027424 */ /* 0x000fe200078e00ff */
[----:B------:R-:W0:Y:S01]  /*0050*/  S2R R0, SR_TID.X ;  /* 0x0000000000007919 */ /* 0x000e220000002100 */
[----:B------:R-:W-:Y:S01]  /*0060*/  IMAD.MOV.U32 R3, RZ, RZ, 0x58213ed2 ;  /* 0x58213ed2ff037424 */ /* 0x000fe200078e00ff */
[----:B------:R-:W2:Y:S01]  /*0070*/  LDCU.64 UR4, c[0x0][0x358] ;  /* 0x00006b00ff0477ac */ /* 0x000ea20008000a00 */
[----:B------:R-:W-:Y:S01]  /*0080*/  IMAD.MOV.U32 R4, RZ, RZ, 0x455f2458 ;  /* 0x455f2458ff047424 */ /* 0x000fe200078e00ff */
[----:B------:R-:W-:Y:S01]  /*0090*/  BSSY.RECONVERGENT B0, `(.L_x_23) ;  /* 0x00000db000007945 */ /* 0x000fe20003800200 */
[----:B------:R-:W-:-:S02]  /*00a0*/  IMAD.MOV.U32 R5, RZ, RZ, -0x75bd8fc ;  /* 0xf8a42704ff057424 */ /* 0x000fc400078e00ff */
[----:B------:R-:W-:Y:S02]  /*00b0*/  IMAD.MOV.U32 R8, RZ, RZ, -0x23270784 ;  /* 0xdcd8f87cff087424 */ /* 0x000fe400078e00ff */
[----:B------:R-:W-:Y:S02]  /*00c0*/  IMAD.MOV.U32 R9, RZ, RZ, 0x511db0d6 ;  /* 0x511db0d6ff097424 */ /* 0x000fe400078e00ff */
[----:B0-----:R-:W-:-:S04]  /*00d0*/  IMAD R13, R13, UR6, R0 ;  /* 0x000000060d0d7c24 */ /* 0x001fc8000f8e0200 */
[C---:B-1----:R-:W-:Y:S01]  /*00e0*/  IMAD.WIDE R6, R13.reuse, 0x30, R6 ;  /* 0x000000300d067825 */ /* 0x042fe200078e0206 */
[----:B------:R-:W-:-:S04]  /*00f0*/  ISETP.NE.AND P0, PT, R13, RZ, PT ;  /* 0x000000ff0d00720c */ /* 0x000fc80003f05270 */
[----:B--2---:R0:W-:Y:S04]  /*0100*/  STG.E.64 desc[UR4][R6.64], R2 ;  /* 0x0000000206007986 */ /* 0x0041e8000c101b04 */
[----:B------:R0:W-:Y:S04]  /*0110*/  STG.E.64 desc[UR4][R6.64+0x8], R4 ;  /* 0x0000080406007986 */ /* 0x0001e8000c101b04 */
[----:B------:R0:W-:Y:S01]  /*0120*/  STG.E.64 desc[UR4][R6.64+0x10], R8 ;  /* 0x0000100806007986 */ /* 0x0001e2000c101b04 */
[----:B------:R-:W-:Y:S05]  /*0130*/  @!P0 BRA `(.L_x_24) ;  /* 0x0000000c00408947 */ /* 0x000fea0003800000 */
[----:B------:R-:W-:Y:S01]  /*0140*/  SHF.R.S32.HI R0, RZ, 0x1f, R13 ;  /* 0x0000001fff007819 */ /* 0x000fe2000001140d */
[----:B------:R-:W-:-:S07]  /*0150*/  IMAD.MOV.U32 R12, RZ, RZ, RZ ;  /* 0x000000ffff0c7224 */ /* 0x000fce00078e00ff */
.L_x_30:
[----:B0-----:R-:W-:Y:S01]  /*0160*/  LOP3.LUT R2, R13, 0x3, RZ, 0xc0, !PT ;  /* 0x000000030d027812 */ /* 0x001fe200078ec0ff */
[----:B------:R-:W-:Y:S03]  /*0170*/  BSSY.RECONVERGENT B1, `(.L_x_25) ;  /* 0x00000c6000017945 */ /* 0x000fe60003800200 */
[----:B------:R-:W-:-:S04]  /*0180*/  ISETP.NE.U32.AND P0, PT, R2, RZ, PT ;  /* 0x000000ff0200720c */ /* 0x000fc80003f05070 */
[----:B------:R-:W-:-:S13]  /*0190*/  ISETP.NE.AND.EX P0, PT, RZ, RZ, PT, P0 ;  /* 0x000000ffff00720c */ /* 0x000fda0003f05300 */
[----:B------:R-:W-:Y:S05]  /*01a0*/  @!P0 BRA `(.L_x_26) ;  /* 0x0000000c00088947 */ /* 0x000fea0003800000 */
[----:B------:R-:W0:Y:S01]  /*01b0*/  LDC.64 R8, c[0x4][RZ] ;  /* 0x01000000ff087b82 */ /* 0x000e220000000a00 */
[----:B------:R-:W-:Y:S02]  /*01c0*/  IMAD.MOV.U32 R14, RZ, RZ, RZ ;  /* 0x000000ffff0e7224 */ /* 0x000fe400078e00ff */
[----:B0-----:R-:W-:-:S07]  /*01d0*/  IMAD.WIDE.U32 R8, R12, 0xc80, R8 ;  /* 0x00000c800c087825 */ /* 0x001fce00078e0008 */
.L_x_29:
[----:B0-----:R-:W-:Y:S01]  /*01e0*/  IMAD.MOV.U32 R15, RZ, RZ, RZ ;  /* 0x000000ffff0f7224 */ /* 0x001fe200078e00ff */
[----:B------:R-:W-:Y:S01]  /*01f0*/  CS2R R2, SRZ ;  /* 0x0000000000027805 */ /* 0x000fe2000001ff00 */
[----:B------:R-:W-:Y:S01]  /*0200*/  IMAD.MOV.U32 R17, RZ, RZ, RZ ;  /* 0x000000ffff117224 */ /* 0x000fe200078e00ff */
[----:B------:R-:W-:-:S07]  /*0210*/  CS2R R4, SRZ ;  /* 0x0000000000047805 */ /* 0x000fce000001ff00 */
.L_x_28:
[----:B------:R-:W-:-:S05]  /*0220*/  IMAD.WIDE.U32 R10, R17, 0x4, R6 ;  /* 0x00000004110a7825 */ /* 0x000fca00078e0006 */
[----:B------:R0:W5:Y:S01]  /*0230*/  LDG.E R16, desc[UR4][R10.64+0x4] ;  /* 0x000004040a107981 */ /* 0x000162000c1e1900 */
[----:B------:R-:W-:-:S07]  /*0240*/  IMAD.MOV.U32 R19, RZ, RZ, RZ ;  /* 0x000000ffff137224 */ /* 0x000fce00078e00ff */
.L_x_27:
[----:B-----5:R-:W-:Y:S01]  /*0250*/  SHF.R.U32.HI R24, RZ, R19, R16 ;  /* 0x00000013ff187219 */ /* 0x020fe20000011610 */
[----:B0-----:R-:W-:-:S03]  /*0260*/  IMAD.SHL.U32 R10, R17, 0x20, RZ ;  /* 0x00000020110a7824 */ /* 0x001fc600078e00ff */
[----:B------:R-:W-:Y:S01]  /*0270*/  LOP3.LUT R11, R24, 0x1, RZ, 0xc0, !PT ;  /* 0x00000001180b7812 */ /* 0x000fe200078ec0ff */
[----:B------:R-:W-:-:S03]  /*0280*/  IMAD.IADD R10, R10, 0x1, R19 ;  /* 0x000000010a0a7824 */ /* 0x000fc600078e0213 */
[----:B------:R-:W-:Y:S01]  /*0290*/  ISETP.NE.U32.AND P0, PT, R11, 0x1, PT ;  /* 0x000000010b00780c */ /* 0x000fe20003f05070 */
[----:B------:R-:W-:-:S03]  /*02a0*/  IMAD R11, R10, 0x5, RZ ;  /* 0x000000050a0b7824 */ /* 0x000fc600078e02ff */
[----:B------:R-:W-:Y:S01]  /*02b0*/  R2P PR, R24, 0x7e ;  /* 0x0000007e18007804 */ /* 0x000fe20000000000 */
[----:B------:R-:W-:-:S08]  /*02c0*/  IMAD.WIDE.U32 R10, R11, 0x4, R8 ;  /* 0x000000040b0a7825 */ /* 0x000fd000078e0008 */
[----:B------:R-:W2:Y:S04]  /*02d0*/  @!P0 LDG.E R18, desc[UR4][R10.64] ;  /* 0x000000040a128981 */ /* 0x000ea8000c1e1900 */
[----:B------:R-:W3:Y:S04]  /*02e0*/  @!P0 LDG.E R20, desc[UR4][R10.64+0x10] ;  /* 0x000010040a148981 */ /* 0x000ee8000c1e1900 */
[----:B------:R-:W4:Y:S04]  /*02f0*/  @P1 LDG.E R22, desc[UR4][R10.64+0x14] ;  /* 0x000014040a161981 */ /* 0x000f28000c1e1900 */
[----:B------:R-:W4:Y:S04]  /*0300*/  @P2 LDG.E R26, desc[UR4][R10.64+0x28] ;  /* 0x000028040a1a2981 */ /* 0x000f28000c1e1900 */
[----:B------:R-:W4:Y:S04]  /*0310*/  @!P0 LDG.E R21, desc[UR4][R10.64+0x4] ;  /* 0x000004040a158981 */ /* 0x000f28000c1e1900 */
[----:B------:R-:W4:Y:S04]  /*0320*/  @!P0 LDG.E R23, desc[UR4][R10.64+0xc] ;  /* 0x00000c040a178981 */ /* 0x000f28000c1e1900 */
[----:B------:R-:W4:Y:S04]  /*0330*/  @P1 LDG.E R25, desc[UR4][R10.64+0x18] ;  /* 0x000018040a191981 */ /* 0x000f28000c1e1900 */
[----:B------:R-:W4:Y:S04]  /*0340*/  @P3 LDG.E R28, desc[UR4][R10.64+0x3c] ;  /* 0x00003c040a1c3981 */ /* 0x000f28000c1e1900 */
[----:B------:R-:W4:Y:S01]  /*0350*/  @P6 LDG.E R27, desc[UR4][R10.64+0x7c] ;  /* 0x00007c040a1b6981 */ /* 0x000f22000c1e1900 */
[----:B--2---:R-:W-:-:S03]  /*0360*/  @!P0 LOP3.LUT R15, R15, R18, RZ, 0x3c, !PT ;  /* 0x000000120f0f8212 */ /* 0x004fc600078e3cff */
[----:B------:R-:W2:Y:S01]  /*0370*/  @!P0 LDG.E R18, desc[UR4][R10.64+0x8] ;  /* 0x000008040a128981 */ /* 0x000ea2000c1e1900 */
[----:B---3--:R-:W-:-:S03]  /*0380*/  @!P0 LOP3.LUT R3, R3, R20, RZ, 0x3c, !PT ;  /* 0x0000001403038212 */ /* 0x008fc600078e3cff */
[----:B------:R-:W3:Y:S01]  /*0390*/  @P1 LDG.E R20, desc[UR4][R10.64+0x24] ;  /* 0x000024040a141981 */ /* 0x000ee2000c1e1900 */
[----:B----4-:R-:W-:-:S03]  /*03a0*/  @P1 LOP3.LUT R15, R15, R22, RZ, 0x3c, !PT ;  /* 0x000000160f0f1212 */ /* 0x010fc600078e3cff */
[----:B------:R-:W4:Y:S01]  /*03b0*/  @P2 LDG.E R22, desc[UR4][R10.64+0x38] ;  /* 0x000038040a162981 */ /* 0x000f22000c1e1900 */
[----:B------:R-:W-:-:S03]  /*03c0*/  @P2 LOP3.LUT R15, R15, R26, RZ, 0x3c, !PT ;  /* 0x0000001a0f0f2212 */ /* 0x000fc600078e3cff */
[----:B------:R-:W4:Y:S01]  /*03d0*/  @P4 LDG.E R26, desc[UR4][R10.64+0x50] ;  /* 0x000050040a1a4981 */ /* 0x000f22000c1e1900 */
[----:B------:R-:W-:-:S03]  /*03e0*/  @!P0 LOP3.LUT R4, R4, R21, RZ, 0x3c, !PT ;  /* 0x0000001504048212 */ /* 0x000fc600078e3cff */
[----:B------:R-:W4:Y:S01]  /*03f0*/  @P1 LDG.E R21, desc[UR4][R10.64+0x20] ;  /* 0x000020040a151981 */ /* 0x000f22000c1e1900 */
[----:B------:R-:W-:-:S03]  /*0400*/  @!P0 LOP3.LUT R2, R2, R23, RZ, 0x3c, !PT ;  /* 0x0000001702028212 */ /* 0x000fc600078e3cff */
[----:B------:R-:W4:Y:S01]  /*0410*/  @P2 LDG.E R23, desc[UR4][R10.64+0x2c] ;  /* 0x00002c040a172981 */ /* 0x000f22000c1e1900 */
[----:B------:R-:W-:-:S03]  /*0420*/  @P1 LOP3.LUT R4, R4, R25, RZ, 0x3c, !PT ;  /* 0x0000001904041212 */ /* 0x000fc600078e3cff */
[----:B------:R-:W4:Y:S01]  /*0430*/  @P2 LDG.E R25, desc[UR4][R10.64+0x34] ;  /* 0x000034040a192981 */ /* 0x000f22000c1e1900 */
[----:B--2---:R-:W-:-:S03]  /*0440*/  @!P0 LOP3.LUT R5, R5, R18, RZ, 0x3c, !PT ;  /* 0x0000001205058212 */ /* 0x004fc600078e3cff */
[----:B------:R-:W2:Y:S01]  /*0450*/  @P1 LDG.E R18, desc[UR4][R10.64+0x1c] ;  /* 0x00001c040a121981 */ /* 0x000ea2000c1e1900 */
[----:B---3--:R-:W-:-:S03]  /*0460*/  @P1 LOP3.LUT R3, R3, R20, RZ, 0x3c, !PT ;  /* 0x0000001403031212 */ /* 0x008fc600078e3cff */
[----:B------:R-:W3:Y:S01]  /*0470*/  @P2 LDG.E R20, desc[UR4][R10.64+0x30] ;  /* 0x000030040a142981 */ /* 0x000ee2000c1e1900 */
[----:B----4-:R-:W-:-:S03]  /*0480*/  @P2 LOP3.LUT R3, R3, R22, RZ, 0x3c, !PT ;  /* 0x0000001603032212 */ /* 0x010fc600078e3cff */
[----:B------:R-:W4:Y:S01]  /*0490*/  @P3 LDG.E R22, desc[UR4][R10.64+0x4c] ;  /* 0x00004c040a163981 */ /* 0x000f22000c1e1900 */
[----:B------:R-:W-:-:S04]  /*04a0*/  @P3 LOP3.LUT R15, R15, R28, RZ, 0x3c, !PT ;  /* 0x0000001c0f0f3212 */ /* 0x000fc800078e3cff */
[----:B------:R-:W-:Y:S02]  /*04b0*/  @P4 LOP3.LUT R15, R15, R26, RZ, 0x3c, !PT ;  /* 0x0000001a0f0f4212 */ /* 0x000fe400078e3cff */
[----:B------:R-:W-:Y:S01]  /*04c0*/  @P1 LOP3.LUT R2, R2, R21, RZ, 0x3c, !PT ;  /* 0x0000001502021212 */ /* 0x000fe200078e3cff */
[----:B------:R-:W4:Y:S04]  /*04d0*/  @P5 LDG.E R26, desc[UR4][R10.64+0x64] ;  /* 0x000064040a1a5981 */ /* 0x000f28000c1e1900 */
[----:B------:R-:W4:Y:S01]  /*04e0*/  @P3 LDG.E R21, desc[UR4][R10.64+0x40] ;  /* 0x000040040a153981 */ /* 0x000f22000c1e1900 */
[----:B------:R-:W-:Y:S02]  /*04f0*/  @P2 LOP3.LUT R4, R4, R23, RZ, 0x3c, !PT ;  /* 0x0000001704042212 */ /* 0x000fe400078e3cff */
[----:B------:R-:W-:Y:S01]  /*0500*/  @P2 LOP3.LUT R2, R2, R25, RZ, 0x3c, !PT ;  /* 0x0000001902022212 */ /* 0x000fe200078e3cff */
[----:B------:R-:W4:Y:S04]  /*0510*/  @P3 LDG.E R23, desc[UR4][R10.64+0x48] ;  /* 0x000048040a173981 */ /* 0x000f28000c1e1900 */
[----:B------:R-:W4:Y:S01]  /*0520*/  @P4 LDG.E R25, desc[UR4][R10.64+0x54] ;  /* 0x000054040a194981 */ /* 0x000f22000c1e1900 */
[----:B--2---:R-:W-:-:S03]  /*0530*/  @P1 LOP3.LUT R5, R5, R18, RZ, 0x3c, !PT ;  /* 0x0000001205051212 */ /* 0x004fc600078e3cff */
[----:B------:R-:W2:Y:S01]  /*0540*/  @P3 LDG.E R18, desc[UR4][R10.64+0x44] ;  /* 0x000044040a123981 */ /* 0x000ea2000c1e1900 */
[----:B---3--:R-:W-:-:S03]  /*0550*/  @P2 LOP3.LUT R5, R5, R20, RZ, 0x3c, !PT ;  /* 0x0000001405052212 */ /* 0x008fc600078e3cff */
[----:B------:R-:W3:Y:S01]  /*0560*/  @P4 LDG.E R20, desc[UR4][R10.64+0x58] ;  /* 0x000058040a144981 */ /* 0x000ee2000c1e1900 */
[----:B----4-:R-:W-:-:S03]  /*0570*/  @P3 LOP3.LUT R3, R3, R22, RZ, 0x3c, !PT ;  /* 0x0000001603033212 */ /* 0x010fc600078e3cff */
[----:B------:R-:W4:Y:S01]  /*0580*/  @P4 LDG.E R22, desc[UR4][R10.64+0x60] ;  /* 0x000060040a164981 */ /* 0x000f22000c1e1900 */
[----:B------:R-:W-:Y:S02]  /*0590*/  LOP3.LUT P0, RZ, R24, 0x80, RZ, 0xc0, !PT ;  /* 0x0000008018ff7812 */ /* 0x000fe4000780c0ff */
[----:B------:R-:W-:Y:S02]  /*05a0*/  @P5 LOP3.LUT R15, R15, R26, RZ, 0x3c, !PT ;  /* 0x0000001a0f0f5212 */ /* 0x000fe400078e3cff */
[----:B------:R-:W4:Y:S01]  /*05b0*/  @P6 LDG.E R26, desc[UR4][R10.64+0x78] ;  /* 0x000078040a1a6981 */ /* 0x000f22000c1e1900 */
[----:B------:R-:W-:-:S03]  /*05c0*/  @P3 LOP3.LUT R4, R4, R21, RZ, 0x3c, !PT ;  /* 0x0000001504043212 */ /* 0x000fc600078e3cff */
[----:B------:R-:W4:Y:S01]  /*05d0*/  @P4 LDG.E R21, desc[UR4][R10.64+0x5c] ;  /* 0x00005c040a154981 */ /* 0x000f22000c1e1900 */
[----:B------:R-:W-:-:S03]  /*05e0*/  @P3 LOP3.LUT R2, R2, R23, RZ, 0x3c, !PT ;  /* 0x0000001702023212 */ /* 0x000fc600078e3cff */
[----:B------:R-:W4:Y:S01]  /*05f0*/  @P5 LDG.E R23, desc[UR4][R10.64+0x68] ;  /* 0x000068040a175981 */ /* 0x000f22000c1e1900 */
[----:B------:R-:W-:-:S03]  /*0600*/  @P4 LOP3.LUT R4, R4, R25, RZ, 0x3c, !PT ;  /* 0x0000001904044212 */ /* 0x000fc600078e3cff */
[----:B------:R-:W4:Y:S01]  /*0610*/  @P5 LDG.E R25, desc[UR4][R10.64+0x70] ;  /* 0x000070040a195981 */ /* 0x000f22000c1e1900 */
[----:B--2---:R-:W-:-:S03]  /*0620*/  @P3 LOP3.LUT R5, R5, R18, RZ, 0x3c, !PT ;  /* 0x0000001205053212 */ /* 0x004fc600078e3cff */
[----:B------:R-:W2:Y:S01]  /*0630*/  @P5 LDG.E R18, desc[UR4][R10.64+0x6c] ;  /* 0x00006c040a125981 */ /* 0x000ea2000c1e1900 */
[----:B---3--:R-:W-:-:S03]  /*0640*/  @P4 LOP3.LUT R5, R5, R20, RZ, 0x3c, !PT ;  /* 0x0000001405054212 */ /* 0x008fc600078e3cff */
[----:B------:R-:W3:Y:S01]  /*0650*/  @P5 LDG.E R20, desc[UR4][R10.64+0x74] ;  /* 0x000074040a145981 */ /* 0x000ee2000c1e1900 */
[----:B----4-:R-:W-:-:S03]  /*0660*/  @P4 LOP3.LUT R3, R3, R22, RZ, 0x3c, !PT ;  /* 0x0000001603034212 */ /* 0x010fc600078e3cff */
[----:B------:R-:W4:Y:S01]  /*0670*/  @P0 LDG.E R22, desc[UR4][R10.64+0x8c] ;  /* 0x00008c040a160981 */ /* 0x000f22000c1e1900 */
[----:B------:R-:W-:-:S03]  /*0680*/  @P6 LOP3.LUT R15, R15, R26, RZ, 0x3c, !PT ;  /* 0x0000001a0f0f6212 */ /* 0x000fc600078e3cff */
        /* <DEDUP_REMOVED lines=13> */
[----:B------:R-:W-:Y:S02]  /*0760*/  @P6 LOP3.LUT R4, R4, R27, RZ, 0x3c, !PT ;  /* 0x0000001b04046212 */ /* 0x000fe400078e3cff */
[----:B------:R-:W-:Y:S02]  /*0770*/  @P6 LOP3.LUT R2, R2, R21, RZ, 0x3c, !PT ;  /* 0x0000001502026212 */ /* 0x000fe400078e3cff */
[----:B------:R-:W-:Y:S02]  /*0780*/  @P0 LOP3.LUT R4, R4, R23, RZ, 0x3c, !PT ;  /* 0x0000001704040212 */ /* 0x000fe400078e3cff */
[----:B------:R-:W-:Y:S02]  /*0790*/  @P0 LOP3.LUT R2, R2, R25, RZ, 0x3c, !PT ;  /* 0x0000001902020212 */ /* 0x000fe400078e3cff */
[----:B--2---:R-:W-:Y:S02]  /*07a0*/  @P6 LOP3.LUT R5, R5, R18, RZ, 0x3c, !PT ;  /* 0x0000001205056212 */ /* 0x004fe400078e3cff */
[----:B---3--:R-:W-:-:S02]  /*07b0*/  @P6 LOP3.LUT R3, R3, R20, RZ, 0x3c, !PT ;  /* 0x0000001403036212 */ /* 0x008fc400078e3cff */
[----:B----4-:R-:W-:Y:S02]  /*07c0*/  @P0 LOP3.LUT R5, R5, R22, RZ, 0x3c, !PT ;  /* 0x0000001605050212 */ /* 0x010fe400078e3cff */
[----:B------:R-:W-:Y:S02]  /*07d0*/  @P0 LOP3.LUT R3, R3, R26, RZ, 0x3c, !PT ;  /* 0x0000001a03030212 */ /* 0x000fe400078e3cff */
[----:B------:R-:W-:-:S13]  /*07e0*/  R2P PR, R24.B1, 0x7f ;  /* 0x0000007f18007804 */ /* 0x000fda0000001000 */
[----:B------:R-:W2:Y:S04]  /*07f0*/  @P0 LDG.E R18, desc[UR4][R10.64+0xa0] ;  /* 0x0000a0040a120981 */ /* 0x000ea8000c1e1900 */
[----:B------:R-:W3:Y:S04]  /*0800*/  @P1 LDG.E R22, desc[UR4][R10.64+0xb4] ;  /* 0x0000b4040a161981 */ /* 0x000ee8000c1e1900 */
[----:B------:R-:W4:Y:S04]  /*0810*/  @P2 LDG.E R26, desc[UR4][R10.64+0xc8] ;  /* 0x0000c8040a1a2981 */ /* 0x000f28000c1e1900 */
[----:B------:R-:W4:Y:S04]  /*0820*/  @P3 LDG.E R28, desc[UR4][R10.64+0xdc] ;  /* 0x0000dc040a1c3981 */ /* 0x000f28000c1e1900 */
[----:B------:R-:W4:Y:S04]  /*0830*/  @P0 LDG.E R23, desc[UR4][R10.64+0xa4] ;  /* 0x0000a4040a170981 */ /* 0x000f28000c1e1900 */
[----:B------:R-:W4:Y:S04]  /*0840*/  @P0 LDG.E R20, desc[UR4][R10.64+0xa8] ;  /* 0x0000a8040a140981 */ /* 0x000f28000c1e1900 */
[----:B------:R-:W4:Y:S04]  /*0850*/  @P4 LDG.E R25, desc[UR4][R10.64+0xf0] ;  /* 0x0000f0040a194981 */ /* 0x000f28000c1e1900 */
        /* <DEDUP_REMOVED lines=21> */
[----:B------:R-:W-:Y:S02]  /*09b0*/  LOP3.LUT P0, RZ, R24, 0x8000, RZ, 0xc0, !PT ;  /* 0x0000800018ff7812 */ /* 0x000fe4000780c0ff */
[----:B----4-:R-:W-:Y:S01]  /*09c0*/  @P5 LOP3.LUT R15, R15, R26, RZ, 0x3c, !PT ;  /* 0x0000001a0f0f5212 */ /* 0x010fe200078e3cff */
[----:B------:R-:W4:Y:S04]  /*09d0*/  @P3 LDG.E R24, desc[UR4][R10.64+0xe4] ;  /* 0x0000e4040a183981 */ /* 0x000f28000c1e1900 */
[----:B------:R-:W2:Y:S01]  /*09e0*/  @P6 LDG.E R26, desc[UR4][R10.64+0x118] ;  /* 0x000118040a1a6981 */ /* 0x000ea2000c1e1900 */
        /* <DEDUP_REMOVED lines=8> */
[----:B---3--:R-:W-:-:S03]  /*0a70*/  @P2 LOP3.LUT R3, R3, R22, RZ, 0x3c, !PT ;  /* 0x0000001603032212 */ /* 0x008fc600078e3cff */
[----:B------:R-:W3:Y:S01]  /*0a80*/  @P4 LDG.E R22, desc[UR4][R10.64+0x100] ;  /* 0x000100040a164981 */ /* 0x000ee2000c1e1900 */
[----:B--2---:R-:W-:-:S03]  /*0a90*/  @P6 LOP3.LUT R15, R15, R26, RZ, 0x3c, !PT ;  /* 0x0000001a0f0f6212 */ /* 0x004fc600078e3cff */
[----:B------:R-:W2:Y:S01]  /*0aa0*/  @P0 LDG.E R26, desc[UR4][R10.64+0x12c] ;  /* 0x00012c040a1a0981 */ /* 0x000ea2000c1e1900 */
[----:B----4-:R-:W-:-:S03]  /*0ab0*/  @P2 LOP3.LUT R2, R2, R23, RZ, 0x3c, !PT ;  /* 0x0000001702022212 */ /* 0x010fc600078e3cff */
[----:B------:R-:W4:Y:S01]  /*0ac0*/  @P4 LDG.E R23, desc[UR4][R10.64+0xfc] ;  /* 0x0000fc040a174981 */ /* 0x000f22000c1e1900 */
[----:B------:R-:W-:-:S03]  /*0ad0*/  @P2 LOP3.LUT R5, R5, R20, RZ, 0x3c, !PT ;  /* 0x0000001405052212 */ /* 0x000fc600078e3cff */
[----:B------:R-:W4:Y:S01]  /*0ae0*/  @P4 LDG.E R20, desc[UR4][R10.64+0xf8] ;  /* 0x0000f8040a144981 */ /* 0x000f22000c1e1900 */
[----:B------:R-:W-:Y:S02]  /*0af0*/  @P3 LOP3.LUT R2, R2, R27, RZ, 0x3c, !PT ;  /* 0x0000001b02023212 */ /* 0x000fe400078e3cff */
[----:B------:R-:W-:Y:S01]  /*0b00*/  @P3 LOP3.LUT R4, R4, R25, RZ, 0x3c, !PT ;  /* 0x0000001904043212 */ /* 0x000fe200078e3cff */
[----:B------:R-:W4:Y:S01]  /*0b10*/  @P5 LDG.E R27, desc[UR4][R10.64+0x110] ;  /* 0x000110040a1b5981 */ /* 0x000f22000c1e1900 */
[----:B------:R-:W-:-:S03]  /*0b20*/  @P3 LOP3.LUT R5, R5, R24, RZ, 0x3c, !PT ;  /* 0x0000001805053212 */ /* 0x000fc600078e3cff */
[----:B------:R-:W4:Y:S04]  /*0b30*/  @P5 LDG.E R25, desc[UR4][R10.64+0x108] ;  /* 0x000108040a195981 */ /* 0x000f28000c1e1900 */
        /* <DEDUP_REMOVED lines=19> */
[----:B------:R-:W-:-:S05]  /*0c70*/  VIADD R19, R19, 0x10 ;  /* 0x0000001013137836 */ /* 0x000fca0000000000 */
[----:B------:R-:W-:Y:S02]  /*0c80*/  ISETP.NE.AND P1, PT, R19, 0x20, PT ;  /* 0x000000201300780c */ /* 0x000fe40003f25270 */
[----:B------:R-:W-:Y:S02]  /*0c90*/  @P5 LOP3.LUT R3, R3, R18, RZ, 0x3c, !PT ;  /* 0x0000001203035212 */ /* 0x000fe400078e3cff */
[----:B------:R-:W-:Y:S02]  /*0ca0*/  @P6 LOP3.LUT R4, R4, R21, RZ, 0x3c, !PT ;  /* 0x0000001504046212 */ /* 0x000fe400078e3cff */
[----:B---3--:R-:W-:-:S04]  /*0cb0*/  @P6 LOP3.LUT R3, R3, R22, RZ, 0x3c, !PT ;  /* 0x0000001603036212 */ /* 0x008fc800078e3cff */
[----:B--2---:R-:W-:Y:S02]  /*0cc0*/  @P0 LOP3.LUT R3, R3, R26, RZ, 0x3c, !PT ;  /* 0x0000001a03030212 */ /* 0x004fe400078e3cff */
[----:B----4-:R-:W-:Y:S02]  /*0cd0*/  @P6 LOP3.LUT R2, R2, R23, RZ, 0x3c, !PT ;  /* 0x0000001702026212 */ /* 0x010fe400078e3cff */
[----:B------:R-:W-:Y:S02]  /*0ce0*/  @P6 LOP3.LUT R5, R5, R20, RZ, 0x3c, !PT ;  /* 0x0000001405056212 */ /* 0x000fe400078e3cff */
[----:B------:R-:W-:Y:S02]  /*0cf0*/  @P0 LOP3.LUT R2, R2, R27, RZ, 0x3c, !PT ;  /* 0x0000001b02020212 */ /* 0x000fe400078e3cff */
[----:B------:R-:W-:Y:S02]  /*0d00*/  @P0 LOP3.LUT R4, R4, R25, RZ, 0x3c, !PT ;  /* 0x0000001904040212 */ /* 0x000fe400078e3cff */
[----:B------:R-:W-:Y:S01]  /*0d10*/  @P0 LOP3.LUT R5, R5, R24, RZ, 0x3c, !PT ;  /* 0x0000001805050212 */ /* 0x000fe200078e3cff */
[----:B------:R-:W-:Y:S06]  /*0d20*/  @P1 BRA `(.L_x_27) ;  /* 0xfffffff400481947 */ /* 0x000fec000383ffff */
[----:B------:R-:W-:-:S05]  /*0d30*/  VIADD R17, R17, 0x1 ;  /* 0x0000000111117836 */ /* 0x000fca0000000000 */
[----:B------:R-:W-:-:S13]  /*0d40*/  ISETP.NE.AND P0, PT, R17, 0x5, PT ;  /* 0x000000051100780c */ /* 0x000fda0003f05270 */
[----:B------:R-:W-:Y:S05]  /*0d50*/  @P0 BRA `(.L_x_28) ;  /* 0xfffffff400300947 */ /* 0x000fea000383ffff */
[----:B------:R0:W-:Y:S01]  /*0d60*/  STG.E.64 desc[UR4][R6.64+0x8], R4 ;  /* 0x0000080406007986 */ /* 0x0001e2000c101b04 */
[----:B------:R-:W-:Y:S01]  /*0d70*/  VIADD R14, R14, 0x1 ;  /* 0x000000010e0e7836 */ /* 0x000fe20000000000 */
[----:B------:R-:W-:Y:S02]  /*0d80*/  LOP3.LUT R11, R13, 0x3, RZ, 0xc0, !PT ;  /* 0x000000030d0b7812 */ /* 0x000fe400078ec0ff */
[----:B------:R0:W-:Y:S02]  /*0d90*/  STG.E.64 desc[UR4][R6.64+0x10], R2 ;  /* 0x0000100206007986 */ /* 0x0001e4000c101b04 */
[----:B------:R-:W-:Y:S02]  /*0da0*/  ISETP.GE.U32.AND P0, PT, R14, R11, PT ;  /* 0x0000000b0e00720c */ /* 0x000fe40003f06070 */
[----:B------:R0:W-:Y:S11]  /*0db0*/  STG.E desc[UR4][R6.64+0x4], R15 ;  /* 0x0000040f06007986 */ /* 0x0001f6000c101904 */
[----:B------:R-:W-:Y:S05]  /*0dc0*/  @!P0 BRA `(.L_x_29) ;  /* 0xfffffff400048947 */ /* 0x000fea000383ffff */
.L_x_26:
[----:B------:R-:W-:Y:S05]  /*0dd0*/  BSYNC.RECONVERGENT B1 ;  /* 0x0000000000017941 */ /* 0x000fea0003800200 */
.L_x_25:
[C---:B------:R-:W-:Y:S01]  /*0de0*/  ISETP.GT.U32.AND P0, PT, R13.reuse, 0x3, PT ;  /* 0x000000030d00780c */ /* 0x040fe20003f04070 */
[----:B------:R-:W-:Y:S01]  /*0df0*/  VIADD R12, R12, 0x1 ;  /* 0x000000010c0c7836 */ /* 0x000fe20000000000 */
[--C-:B------:R-:W-:Y:S02]  /*0e00*/  SHF.R.U64 R13, R13, 0x2, R0.reuse ;  /* 0x000000020d0d7819 */ /* 0x100fe40000001200 */
[----:B------:R-:W-:Y:S02]  /*0e10*/  ISETP.GT.U32.AND.EX P0, PT, R0, RZ, PT, P0 ;  /* 0x000000ff0000720c */ /* 0x000fe40003f04100 */
[----:B------:R-:W-:-:S11]  /*0e20*/  SHF.R.U32.HI R0, RZ, 0x2, R0 ;  /* 0x00000002ff007819 */ /* 0x000fd60000011600 */
[----:B------:R-:W-:Y:S05]  /*0e30*/  @P0 BRA `(.L_x_30) ;  /* 0xfffffff000c80947 */ /* 0x000fea000383ffff */
.L_x_24:
[----:B------:R-:W-:Y:S05]  /*0e40*/  BSYNC.RECONVERGENT B0 ;  /* 0x0000000000007941 */ /* 0x000fea0003800200 */
.L_x_23:
[----:B------:R-:W-:Y:S04]  /*0e50*/  STG.E.64 desc[UR4][R6.64+0x18], RZ ;  /* 0x000018ff06007986 */ /* 0x000fe8000c101b04 */
[----:B------:R-:W-:Y:S04]  /*0e60*/  STG.E desc[UR4][R6.64+0x20], RZ ;  /* 0x000020ff06007986 */ /* 0x000fe8000c101904 */
[----:B------:R-:W-:Y:S01]  /*0e70*/  STG.E.64 desc[UR4][R6.64+0x28], RZ ;  /* 0x000028ff06007986 */ /* 0x000fe2000c101b04 */
[----:B------:R-:W-:Y:S05]  /*0e80*/  EXIT ;  /* 0x000000000000794d */ /* 0x000fea0003800000 */
.L_x_31:
        /* <DEDUP_REMOVED lines=15> */
.L_x_34:


//--------------------- .nv.global.init           --------------------------
	.section	.nv.global.init,"aw",@progbits
	.align	4
.nv.global.init:
	.type		mrg32k3aM1SubSeq,@object
	.size		mrg32k3aM1SubSeq,(mrg32k3aM2SubSeq - mrg32k3aM1SubSeq)
mrg32k3aM1SubSeq:
        /*0000*/ 	.byte	0x0b, 0xcc, 0xee, 0x04, 0x73, 0x29, 0x8b, 0x6f, 0xf6, 0x53, 0x03, 0xf6, 0x23, 0xf6, 0xea, 0xda
        /* <DEDUP_REMOVED lines=125> */
	.type		mrg32k3aM2SubSeq,@object
	.size		mrg32k3aM2SubSeq,(mrg32k3aM1 - mrg32k3aM2SubSeq)
mrg32k3aM2SubSeq:
        /* <DEDUP_REMOVED lines=126> */
	.type		mrg32k3aM1,@object
	.size		mrg32k3aM1,(mrg32k3aM1Seq - mrg32k3aM1)
mrg32k3aM1:
        /* <DEDUP_REMOVED lines=144> */
	.type		mrg32k3aM1Seq,@object
	.size		mrg32k3aM1Seq,(mrg32k3aM2 - mrg32k3aM1Seq)
mrg32k3aM1Seq:
        /* <DEDUP_REMOVED lines=144> */
	.type		mrg32k3aM2,@object
	.size		mrg32k3aM2,(mrg32k3aM2Seq - mrg32k3aM2)
mrg32k3aM2:
        /* <DEDUP_REMOVED lines=144> */
	.type		mrg32k3aM2Seq,@object
	.size		mrg32k3aM2Seq,(precalc_xorwow_matrix - mrg32k3aM2Seq)
mrg32k3aM2Seq:
        /* <DEDUP_REMOVED lines=144> */
	.type		precalc_xorwow_matrix,@object
	.size		precalc_xorwow_matrix,(precalc_xorwow_offset_matrix - precalc_xorwow_matrix)
precalc_xorwow_matrix:
        /* <DEDUP_REMOVED lines=6400> */
	.type		precalc_xorwow_offset_matrix,@object
	.size		precalc_xorwow_offset_matrix,(.L_1 - precalc_xorwow_offset_matrix)
precalc_xorwow_offset_matrix:
        /* <DEDUP_REMOVED lines=6400> */
.L_1:


//--------------------- .nv.shared.reserved.0     --------------------------
	.section	.nv.shared.reserved.0,"aw",@nobits
	.weak		__nv_reservedSMEM_offset_0_alias
	.size		__nv_reservedSMEM_offset_0_alias, 0, 64
	.other		__nv_reservedSMEM_offset_0_alias,@"STO_CUDA_RESERVED_SHARED STV_DEFAULT"
__nv_reservedSMEM_offset_0_alias:
	.zero		0
	.zero		64


//--------------------- .nv.constant0._Z16hestonMonteCarloPfifffffP17curandStateXORWOW --------------------------
	.section	.nv.constant0._Z16hestonMonteCarloPfifffffP17curandStateXORWOW,"a",@progbits
	.sectionflags	@""
	.align	4
.nv.constant0._Z16hestonMonteCarloPfifffffP17curandStateXORWOW:
	.zero		936


//--------------------- .nv.constant0._Z17init_curand_stateP17curandStateXORWOW --------------------------
	.section	.nv.constant0._Z17init_curand_stateP17curandStateXORWOW,"a",@progbits
	.sectionflags	@""
	.align	4
.nv.constant0._Z17init_curand_stateP17curandStateXORWOW:
	.zero		904


//--------------------- SYMBOLS --------------------------

	.type		.nv.reservedSmem.offset0,@object
	.size		.nv.reservedSmem.offset0,0x4
